//
// Generated by NVIDIA NVVM Compiler
//
// Compiler Build ID: CL-36424714
// Cuda compilation tools, release 13.0, V13.0.88
// Based on NVVM 20.0.0
//

.version 9.0
.target sm_100
.address_size 64

	// .globl	im2col_gpu

.visible .entry im2col_gpu(
	.param .u64 .ptr .align 1 im2col_gpu_param_0,
	.param .u64 .ptr .align 1 im2col_gpu_param_1,
	.param .u32 im2col_gpu_param_2,
	.param .u32 im2col_gpu_param_3,
	.param .u32 im2col_gpu_param_4,
	.param .u32 im2col_gpu_param_5,
	.param .u32 im2col_gpu_param_6,
	.param .u32 im2col_gpu_param_7,
	.param .u32 im2col_gpu_param_8,
	.param .u32 im2col_gpu_param_9,
	.param .u32 im2col_gpu_param_10,
	.param .u32 im2col_gpu_param_11,
	.param .u32 im2col_gpu_param_12,
	.param .u32 im2col_gpu_param_13
)
{
	.reg .pred 	%p<9>;
	.reg .b32 	%r<123>;
	.reg .b32 	%f<8>;
	.reg .b64 	%rd<26>;

	ld.param.u64 	%rd4, [im2col_gpu_param_0];
	ld.param.u64 	%rd5, [im2col_gpu_param_1];
	ld.param.u32 	%r17, [im2col_gpu_param_3];
	ld.param.u32 	%r18, [im2col_gpu_param_4];
	ld.param.u32 	%r19, [im2col_gpu_param_5];
	ld.param.u32 	%r20, [im2col_gpu_param_7];
	ld.param.u32 	%r21, [im2col_gpu_param_8];
	ld.param.u32 	%r22, [im2col_gpu_param_9];
	ld.param.u32 	%r23, [im2col_gpu_param_10];
	ld.param.u32 	%r26, [im2col_gpu_param_11];
	ld.param.u32 	%r24, [im2col_gpu_param_12];
	ld.param.u32 	%r25, [im2col_gpu_param_13];
	cvta.to.global.u64 	%rd1, %rd5;
	cvta.to.global.u64 	%rd2, %rd4;
	mov.u32 	%r27, %ctaid.x;
	mov.u32 	%r28, %ntid.x;
	mov.u32 	%r29, %tid.x;
	mad.lo.s32 	%r1, %r27, %r28, %r29;
	setp.ge.s32 	%p1, %r1, %r26;
	@%p1 bra 	$L__BB0_10;
	div.s32 	%r30, %r1, %r22;
	div.s32 	%r2, %r30, %r23;
	mul.lo.s32 	%r31, %r23, %r22;
	mul.lo.s32 	%r32, %r31, %r2;
	sub.s32 	%r33, %r1, %r32;
	div.s32 	%r34, %r33, %r22;
	mul.lo.s32 	%r3, %r34, %r21;
	rem.s32 	%r35, %r33, %r23;
	mul.lo.s32 	%r4, %r35, %r21;
	setp.lt.s32 	%p2, %r24, 1;
	@%p2 bra 	$L__BB0_10;
	mul.lo.s32 	%r5, %r2, %r17;
	mul.lo.s32 	%r6, %r24, %r1;
	and.b32  	%r7, %r24, 3;
	setp.lt.u32 	%p3, %r24, 4;
	mov.b32 	%r122, 0;
	@%p3 bra 	$L__BB0_5;
	and.b32  	%r122, %r24, 2147483644;
	neg.s32 	%r9, %r25;
	add.s64 	%rd3, %rd1, 8;
	mov.b32 	%r120, 1;
	mov.u32 	%r119, %r6;
$L__BB0_4:
	.pragma "nounroll";
	add.s32 	%r38, %r120, -1;
	mul.wide.s32 	%rd6, %r119, 4;
	add.s64 	%rd7, %rd3, %rd6;
	div.s32 	%r39, %r38, %r25;
	mad.lo.s32 	%r40, %r9, %r39, %r38;
	div.s32 	%r41, %r40, %r20;
	mul.lo.s32 	%r42, %r41, %r20;
	sub.s32 	%r43, %r40, %r42;
	add.s32 	%r44, %r43, %r4;
	add.s32 	%r45, %r39, %r5;
	add.s32 	%r46, %r41, %r3;
	mad.lo.s32 	%r47, %r45, %r18, %r46;
	mad.lo.s32 	%r48, %r47, %r19, %r44;
	mul.wide.s32 	%rd8, %r48, 4;
	add.s64 	%rd9, %rd2, %rd8;
	ld.global.f32 	%f1, [%rd9];
	st.global.f32 	[%rd7+-8], %f1;
	div.s32 	%r49, %r120, %r25;
	mad.lo.s32 	%r50, %r9, %r49, %r120;
	div.s32 	%r51, %r50, %r20;
	mul.lo.s32 	%r52, %r51, %r20;
	sub.s32 	%r53, %r50, %r52;
	add.s32 	%r54, %r53, %r4;
	add.s32 	%r55, %r49, %r5;
	add.s32 	%r56, %r51, %r3;
	mad.lo.s32 	%r57, %r55, %r18, %r56;
	mad.lo.s32 	%r58, %r57, %r19, %r54;
	mul.wide.s32 	%rd10, %r58, 4;
	add.s64 	%rd11, %rd2, %rd10;
	ld.global.f32 	%f2, [%rd11];
	st.global.f32 	[%rd7+-4], %f2;
	add.s32 	%r59, %r120, 1;
	div.s32 	%r60, %r59, %r25;
	mad.lo.s32 	%r61, %r9, %r60, %r59;
	div.s32 	%r62, %r61, %r20;
	mul.lo.s32 	%r63, %r62, %r20;
	sub.s32 	%r64, %r61, %r63;
	add.s32 	%r65, %r64, %r4;
	add.s32 	%r66, %r60, %r5;
	add.s32 	%r67, %r62, %r3;
	mad.lo.s32 	%r68, %r66, %r18, %r67;
	mad.lo.s32 	%r69, %r68, %r19, %r65;
	mul.wide.s32 	%rd12, %r69, 4;
	add.s64 	%rd13, %rd2, %rd12;
	ld.global.f32 	%f3, [%rd13];
	st.global.f32 	[%rd7], %f3;
	add.s32 	%r70, %r120, 2;
	div.s32 	%r71, %r70, %r25;
	mad.lo.s32 	%r72, %r9, %r71, %r70;
	div.s32 	%r73, %r72, %r20;
	mul.lo.s32 	%r74, %r73, %r20;
	sub.s32 	%r75, %r72, %r74;
	add.s32 	%r76, %r75, %r4;
	add.s32 	%r77, %r71, %r5;
	add.s32 	%r78, %r73, %r3;
	mad.lo.s32 	%r79, %r77, %r18, %r78;
	mad.lo.s32 	%r80, %r79, %r19, %r76;
	mul.wide.s32 	%rd14, %r80, 4;
	add.s64 	%rd15, %rd2, %rd14;
	ld.global.f32 	%f4, [%rd15];
	st.global.f32 	[%rd7+4], %f4;
	add.s32 	%r12, %r120, 4;
	add.s32 	%r119, %r119, 4;
	add.s32 	%r81, %r120, 3;
	setp.ne.s32 	%p4, %r81, %r122;
	mov.u32 	%r120, %r12;
	@%p4 bra 	$L__BB0_4;
$L__BB0_5:
	setp.eq.s32 	%p5, %r7, 0;
	@%p5 bra 	$L__BB0_10;
	setp.eq.s32 	%p6, %r7, 1;
	@%p6 bra 	$L__BB0_8;
	div.s32 	%r82, %r122, %r25;
	mul.lo.s32 	%r83, %r82, %r25;
	sub.s32 	%r84, %r122, %r83;
	div.s32 	%r85, %r84, %r20;
	mul.lo.s32 	%r86, %r85, %r20;
	sub.s32 	%r87, %r84, %r86;
	add.s32 	%r88, %r87, %r4;
	add.s32 	%r89, %r82, %r5;
	add.s32 	%r90, %r85, %r3;
	mad.lo.s32 	%r91, %r89, %r18, %r90;
	mad.lo.s32 	%r92, %r91, %r19, %r88;
	mul.wide.s32 	%rd16, %r92, 4;
	add.s64 	%rd17, %rd2, %rd16;
	ld.global.f32 	%f5, [%rd17];
	add.s32 	%r93, %r122, %r6;
	mul.wide.s32 	%rd18, %r93, 4;
	add.s64 	%rd19, %rd1, %rd18;
	st.global.f32 	[%rd19], %f5;
	add.s32 	%r94, %r122, 1;
	div.s32 	%r95, %r94, %r25;
	mul.lo.s32 	%r96, %r95, %r25;
	sub.s32 	%r97, %r94, %r96;
	div.s32 	%r98, %r97, %r20;
	mul.lo.s32 	%r99, %r98, %r20;
	sub.s32 	%r100, %r97, %r99;
	add.s32 	%r101, %r100, %r4;
	add.s32 	%r102, %r95, %r5;
	add.s32 	%r103, %r98, %r3;
	mad.lo.s32 	%r104, %r102, %r18, %r103;
	mad.lo.s32 	%r105, %r104, %r19, %r101;
	mul.wide.s32 	%rd20, %r105, 4;
	add.s64 	%rd21, %rd2, %rd20;
	ld.global.f32 	%f6, [%rd21];
	st.global.f32 	[%rd19+4], %f6;
	add.s32 	%r122, %r122, 2;
$L__BB0_8:
	and.b32  	%r106, %r24, 1;
	setp.eq.b32 	%p7, %r106, 1;
	not.pred 	%p8, %p7;
	@%p8 bra 	$L__BB0_10;
	div.s32 	%r107, %r122, %r25;
	mul.lo.s32 	%r108, %r107, %r25;
	sub.s32 	%r109, %r122, %r108;
	div.s32 	%r110, %r109, %r20;
	mul.lo.s32 	%r111, %r110, %r20;
	sub.s32 	%r112, %r109, %r111;
	add.s32 	%r113, %r112, %r4;
	add.s32 	%r114, %r107, %r5;
	add.s32 	%r115, %r110, %r3;
	mad.lo.s32 	%r116, %r114, %r18, %r115;
	mad.lo.s32 	%r117, %r116, %r19, %r113;
	mul.wide.s32 	%rd22, %r117, 4;
	add.s64 	%rd23, %rd2, %rd22;
	ld.global.f32 	%f7, [%rd23];
	add.s32 	%r118, %r122, %r6;
	mul.wide.s32 	%rd24, %r118, 4;
	add.s64 	%rd25, %rd1, %rd24;
	st.global.f32 	[%rd25], %f7;
$L__BB0_10:
	ret;

}
	// .globl	im2col_gpuv2
.visible .entry im2col_gpuv2(
	.param .u64 .ptr .align 1 im2col_gpuv2_param_0,
	.param .u64 .ptr .align 1 im2col_gpuv2_param_1,
	.param .u32 im2col_gpuv2_param_2,
	.param .u32 im2col_gpuv2_param_3,
	.param .u32 im2col_gpuv2_param_4,
	.param .u32 im2col_gpuv2_param_5,
	.param .u32 im2col_gpuv2_param_6,
	.param .u32 im2col_gpuv2_param_7,
	.param .u32 im2col_gpuv2_param_8,
	.param .u32 im2col_gpuv2_param_9,
	.param .u32 im2col_gpuv2_param_10,
	.param .u32 im2col_gpuv2_param_11,
	.param .u32 im2col_gpuv2_param_12,
	.param .u32 im2col_gpuv2_param_13
)
{
	.reg .pred 	%p<9>;
	.reg .b32 	%r<130>;
	.reg .b32 	%f<8>;
	.reg .b64 	%rd<25>;

	ld.param.u64 	%rd3, [im2col_gpuv2_param_0];
	ld.param.u64 	%rd4, [im2col_gpuv2_param_1];
	ld.param.u32 	%r23, [im2col_gpuv2_param_4];
	ld.param.u32 	%r24, [im2col_gpuv2_param_5];
	ld.param.u32 	%r25, [im2col_gpuv2_param_7];
	ld.param.u32 	%r27, [im2col_gpuv2_param_9];
	ld.param.u32 	%r28, [im2col_gpuv2_param_10];
	ld.param.u32 	%r29, [im2col_gpuv2_param_11];
	ld.param.u32 	%r30, [im2col_gpuv2_param_12];
	ld.param.u32 	%r31, [im2col_gpuv2_param_13];
	cvta.to.global.u64 	%rd1, %rd4;
	cvta.to.global.u64 	%rd2, %rd3;
	mov.u32 	%r32, %ctaid.x;
	mov.u32 	%r1, %ntid.x;
	mov.u32 	%r33, %tid.x;
	mad.lo.s32 	%r125, %r32, %r1, %r33;
	setp.ge.s32 	%p1, %r125, %r29;
	@%p1 bra 	$L__BB1_12;
	setp.lt.s32 	%p2, %r30, 1;
	@%p2 bra 	$L__BB1_12;
	and.b32  	%r3, %r30, 3;
	and.b32  	%r4, %r30, 2147483644;
	and.b32  	%r5, %r30, 1;
	neg.s32 	%r6, %r31;
	mov.u32 	%r34, %nctaid.x;
	mul.lo.s32 	%r7, %r1, %r34;
	mul.lo.s32 	%r8, %r28, %r27;
$L__BB1_3:
	ld.param.u32 	%r124, [im2col_gpuv2_param_8];
	ld.param.u32 	%r123, [im2col_gpuv2_param_3];
	setp.lt.u32 	%p3, %r30, 4;
	div.s32 	%r36, %r125, %r27;
	div.s32 	%r37, %r36, %r28;
	mul.lo.s32 	%r38, %r8, %r37;
	sub.s32 	%r39, %r125, %r38;
	div.s32 	%r40, %r39, %r27;
	mul.lo.s32 	%r10, %r40, %r124;
	rem.s32 	%r41, %r39, %r28;
	mul.lo.s32 	%r11, %r41, %r124;
	mul.lo.s32 	%r12, %r37, %r123;
	mul.lo.s32 	%r13, %r125, %r30;
	mov.b32 	%r129, 0;
	@%p3 bra 	$L__BB1_6;
	mov.b32 	%r127, 1;
	mov.u32 	%r126, %r13;
$L__BB1_5:
	.pragma "nounroll";
	add.s32 	%r43, %r127, -1;
	mul.wide.s32 	%rd5, %r126, 4;
	add.s64 	%rd6, %rd1, %rd5;
	div.s32 	%r44, %r43, %r31;
	mad.lo.s32 	%r45, %r6, %r44, %r43;
	div.s32 	%r46, %r45, %r25;
	mul.lo.s32 	%r47, %r46, %r25;
	sub.s32 	%r48, %r45, %r47;
	add.s32 	%r49, %r48, %r11;
	add.s32 	%r50, %r44, %r12;
	add.s32 	%r51, %r46, %r10;
	mad.lo.s32 	%r52, %r50, %r23, %r51;
	mad.lo.s32 	%r53, %r52, %r24, %r49;
	mul.wide.s32 	%rd7, %r53, 4;
	add.s64 	%rd8, %rd2, %rd7;
	ld.global.f32 	%f1, [%rd8];
	st.global.f32 	[%rd6], %f1;
	div.s32 	%r54, %r127, %r31;
	mad.lo.s32 	%r55, %r6, %r54, %r127;
	div.s32 	%r56, %r55, %r25;
	mul.lo.s32 	%r57, %r56, %r25;
	sub.s32 	%r58, %r55, %r57;
	add.s32 	%r59, %r58, %r11;
	add.s32 	%r60, %r54, %r12;
	add.s32 	%r61, %r56, %r10;
	mad.lo.s32 	%r62, %r60, %r23, %r61;
	mad.lo.s32 	%r63, %r62, %r24, %r59;
	mul.wide.s32 	%rd9, %r63, 4;
	add.s64 	%rd10, %rd2, %rd9;
	ld.global.f32 	%f2, [%rd10];
	st.global.f32 	[%rd6+4], %f2;
	add.s32 	%r64, %r127, 1;
	div.s32 	%r65, %r64, %r31;
	mad.lo.s32 	%r66, %r6, %r65, %r64;
	div.s32 	%r67, %r66, %r25;
	mul.lo.s32 	%r68, %r67, %r25;
	sub.s32 	%r69, %r66, %r68;
	add.s32 	%r70, %r69, %r11;
	add.s32 	%r71, %r65, %r12;
	add.s32 	%r72, %r67, %r10;
	mad.lo.s32 	%r73, %r71, %r23, %r72;
	mad.lo.s32 	%r74, %r73, %r24, %r70;
	mul.wide.s32 	%rd11, %r74, 4;
	add.s64 	%rd12, %rd2, %rd11;
	ld.global.f32 	%f3, [%rd12];
	st.global.f32 	[%rd6+8], %f3;
	add.s32 	%r75, %r127, 2;
	div.s32 	%r76, %r75, %r31;
	mad.lo.s32 	%r77, %r6, %r76, %r75;
	div.s32 	%r78, %r77, %r25;
	mul.lo.s32 	%r79, %r78, %r25;
	sub.s32 	%r80, %r77, %r79;
	add.s32 	%r81, %r80, %r11;
	add.s32 	%r82, %r76, %r12;
	add.s32 	%r83, %r78, %r10;
	mad.lo.s32 	%r84, %r82, %r23, %r83;
	mad.lo.s32 	%r85, %r84, %r24, %r81;
	mul.wide.s32 	%rd13, %r85, 4;
	add.s64 	%rd14, %rd2, %rd13;
	ld.global.f32 	%f4, [%rd14];
	st.global.f32 	[%rd6+12], %f4;
	add.s32 	%r16, %r127, 4;
	add.s32 	%r126, %r126, 4;
	add.s32 	%r86, %r127, 3;
	setp.ne.s32 	%p4, %r86, %r4;
	mov.u32 	%r127, %r16;
	mov.u32 	%r129, %r4;
	@%p4 bra 	$L__BB1_5;
$L__BB1_6:
	setp.eq.s32 	%p5, %r3, 0;
	@%p5 bra 	$L__BB1_11;
	setp.eq.s32 	%p6, %r3, 1;
	@%p6 bra 	$L__BB1_9;
	div.s32 	%r87, %r129, %r31;
	mul.lo.s32 	%r88, %r87, %r31;
	sub.s32 	%r89, %r129, %r88;
	div.s32 	%r90, %r89, %r25;
	mul.lo.s32 	%r91, %r90, %r25;
	sub.s32 	%r92, %r89, %r91;
	add.s32 	%r93, %r92, %r11;
	add.s32 	%r94, %r87, %r12;
	add.s32 	%r95, %r90, %r10;
	mad.lo.s32 	%r96, %r94, %r23, %r95;
	mad.lo.s32 	%r97, %r96, %r24, %r93;
	mul.wide.s32 	%rd15, %r97, 4;
	add.s64 	%rd16, %rd2, %rd15;
	ld.global.f32 	%f5, [%rd16];
	add.s32 	%r98, %r129, %r13;
	mul.wide.s32 	%rd17, %r98, 4;
	add.s64 	%rd18, %rd1, %rd17;
	st.global.f32 	[%rd18], %f5;
	add.s32 	%r99, %r129, 1;
	div.s32 	%r100, %r99, %r31;
	mul.lo.s32 	%r101, %r100, %r31;
	sub.s32 	%r102, %r99, %r101;
	div.s32 	%r103, %r102, %r25;
	mul.lo.s32 	%r104, %r103, %r25;
	sub.s32 	%r105, %r102, %r104;
	add.s32 	%r106, %r105, %r11;
	add.s32 	%r107, %r100, %r12;
	add.s32 	%r108, %r103, %r10;
	mad.lo.s32 	%r109, %r107, %r23, %r108;
	mad.lo.s32 	%r110, %r109, %r24, %r106;
	mul.wide.s32 	%rd19, %r110, 4;
	add.s64 	%rd20, %rd2, %rd19;
	ld.global.f32 	%f6, [%rd20];
	st.global.f32 	[%rd18+4], %f6;
	add.s32 	%r129, %r129, 2;
$L__BB1_9:
	setp.eq.s32 	%p7, %r5, 0;
	@%p7 bra 	$L__BB1_11;
	div.s32 	%r111, %r129, %r31;
	mul.lo.s32 	%r112, %r111, %r31;
	sub.s32 	%r113, %r129, %r112;
	div.s32 	%r114, %r113, %r25;
	mul.lo.s32 	%r115, %r114, %r25;
	sub.s32 	%r116, %r113, %r115;
	add.s32 	%r117, %r116, %r11;
	add.s32 	%r118, %r111, %r12;
	add.s32 	%r119, %r114, %r10;
	mad.lo.s32 	%r120, %r118, %r23, %r119;
	mad.lo.s32 	%r121, %r120, %r24, %r117;
	mul.wide.s32 	%rd21, %r121, 4;
	add.s64 	%rd22, %rd2, %rd21;
	ld.global.f32 	%f7, [%rd22];
	add.s32 	%r122, %r129, %r13;
	mul.wide.s32 	%rd23, %r122, 4;
	add.s64 	%rd24, %rd1, %rd23;
	st.global.f32 	[%rd24], %f7;
$L__BB1_11:
	add.s32 	%r125, %r125, %r7;
	setp.lt.s32 	%p8, %r125, %r29;
	@%p8 bra 	$L__BB1_3;
$L__BB1_12:
	ret;

}
	// .globl	im2col_gpuv3
.visible .entry im2col_gpuv3(
	.param .u64 .ptr .align 1 im2col_gpuv3_param_0,
	.param .u64 .ptr .align 1 im2col_gpuv3_param_1,
	.param .u32 im2col_gpuv3_param_2,
	.param .u32 im2col_gpuv3_param_3,
	.param .u32 im2col_gpuv3_param_4,
	.param .u32 im2col_gpuv3_param_5,
	.param .u32 im2col_gpuv3_param_6,
	.param .u32 im2col_gpuv3_param_7,
	.param .u32 im2col_gpuv3_param_8,
	.param .u32 im2col_gpuv3_param_9,
	.param .u32 im2col_gpuv3_param_10,
	.param .u32 im2col_gpuv3_param_11,
	.param .u32 im2col_gpuv3_param_12,
	.param .u32 im2col_gpuv3_param_13
)
{
	.reg .pred 	%p<3>;
	.reg .b32 	%r<38>;
	.reg .b32 	%f<2>;
	.reg .b64 	%rd<9>;

	ld.param.u64 	%rd1, [im2col_gpuv3_param_0];
	ld.param.u64 	%rd2, [im2col_gpuv3_param_1];
	ld.param.u32 	%r3, [im2col_gpuv3_param_3];
	ld.param.u32 	%r4, [im2col_gpuv3_param_4];
	ld.param.u32 	%r5, [im2col_gpuv3_param_5];
	ld.param.u32 	%r6, [im2col_gpuv3_param_7];
	ld.param.u32 	%r7, [im2col_gpuv3_param_8];
	ld.param.u32 	%r8, [im2col_gpuv3_param_9];
	ld.param.u32 	%r9, [im2col_gpuv3_param_10];
	ld.param.u32 	%r12, [im2col_gpuv3_param_11];
	ld.param.u32 	%r10, [im2col_gpuv3_param_12];
	ld.param.u32 	%r11, [im2col_gpuv3_param_13];
	mov.u32 	%r13, %ctaid.x;
	mov.u32 	%r14, %ntid.x;
	mov.u32 	%r15, %tid.x;
	mad.lo.s32 	%r1, %r13, %r14, %r15;
	mov.u32 	%r16, %ctaid.y;
	mov.u32 	%r17, %ntid.y;
	mov.u32 	%r18, %tid.y;
	mad.lo.s32 	%r2, %r16, %r17, %r18;
	setp.ge.s32 	%p1, %r1, %r12;
	@%p1 bra 	$L__BB2_3;
	setp.ge.s32 	%p2, %r2, %r10;
	@%p2 bra 	$L__BB2_3;
	div.s32 	%r19, %r1, %r8;
	div.s32 	%r20, %r19, %r9;
	mul.lo.s32 	%r21, %r9, %r8;
	mul.lo.s32 	%r22, %r21, %r20;
	sub.s32 	%r23, %r1, %r22;
	div.s32 	%r24, %r2, %r11;
	mul.lo.s32 	%r25, %r24, %r11;
	sub.s32 	%r26, %r2, %r25;
	div.s32 	%r27, %r26, %r6;
	mul.lo.s32 	%r28, %r27, %r6;
	sub.s32 	%r29, %r26, %r28;
	rem.s32 	%r30, %r23, %r9;
	mad.lo.s32 	%r31, %r30, %r7, %r29;
	mad.lo.s32 	%r32, %r20, %r3, %r24;
	div.s32 	%r33, %r23, %r8;
	mad.lo.s32 	%r34, %r33, %r7, %r27;
	mad.lo.s32 	%r35, %r32, %r4, %r34;
	mad.lo.s32 	%r36, %r35, %r5, %r31;
	cvta.to.global.u64 	%rd3, %rd1;
	mul.wide.s32 	%rd4, %r36, 4;
	add.s64 	%rd5, %rd3, %rd4;
	ld.global.f32 	%f1, [%rd5];
	mad.lo.s32 	%r37, %r10, %r1, %r2;
	cvta.to.global.u64 	%rd6, %rd2;
	mul.wide.s32 	%rd7, %r37, 4;
	add.s64 	%rd8, %rd6, %rd7;
	st.global.f32 	[%rd8], %f1;
$L__BB2_3:
	ret;

}
	// .globl	im2col_gpuv4
.visible .entry im2col_gpuv4(
	.param .u64 .ptr .align 1 im2col_gpuv4_param_0,
	.param .u64 .ptr .align 1 im2col_gpuv4_param_1,
	.param .u32 im2col_gpuv4_param_2,
	.param .u32 im2col_gpuv4_param_3,
	.param .u32 im2col_gpuv4_param_4,
	.param .u32 im2col_gpuv4_param_5,
	.param .u32 im2col_gpuv4_param_6,
	.param .u32 im2col_gpuv4_param_7,
	.param .u32 im2col_gpuv4_param_8,
	.param .u32 im2col_gpuv4_param_9,
	.param .u32 im2col_gpuv4_param_10,
	.param .u32 im2col_gpuv4_param_11,
	.param .u32 im2col_gpuv4_param_12,
	.param .u32 im2col_gpuv4_param_13
)
{
	.reg .pred 	%p<3>;
	.reg .b32 	%r<36>;
	.reg .b32 	%f<2>;
	.reg .b64 	%rd<9>;

	ld.param.u64 	%rd1, [im2col_gpuv4_param_0];
	ld.param.u64 	%rd2, [im2col_gpuv4_param_1];
	ld.param.u32 	%r3, [im2col_gpuv4_param_3];
	ld.param.u32 	%r4, [im2col_gpuv4_param_4];
	ld.param.u32 	%r5, [im2col_gpuv4_param_5];
	ld.param.u32 	%r6, [im2col_gpuv4_param_7];
	ld.param.u32 	%r7, [im2col_gpuv4_param_8];
	ld.param.u32 	%r8, [im2col_gpuv4_param_9];
	ld.param.u32 	%r9, [im2col_gpuv4_param_10];
	ld.param.u32 	%r12, [im2col_gpuv4_param_11];
	ld.param.u32 	%r10, [im2col_gpuv4_param_12];
	ld.param.u32 	%r11, [im2col_gpuv4_param_13];
	mov.u32 	%r13, %ctaid.x;
	mov.u32 	%r14, %ntid.x;
	mov.u32 	%r15, %tid.x;
	mad.lo.s32 	%r1, %r13, %r14, %r15;
	div.s32 	%r2, %r1, %r10;
	setp.ge.s32 	%p1, %r2, %r12;
	@%p1 bra 	$L__BB3_3;
	setp.lt.s32 	%p2, %r10, 0;
	@%p2 bra 	$L__BB3_3;
	div.s32 	%r16, %r2, %r8;
	div.s32 	%r17, %r16, %r9;
	mul.lo.s32 	%r18, %r9, %r8;
	mul.lo.s32 	%r19, %r18, %r17;
	sub.s32 	%r20, %r2, %r19;
	rem.s32 	%r21, %r1, %r10;
	div.s32 	%r22, %r21, %r11;
	mul.lo.s32 	%r23, %r22, %r11;
	sub.s32 	%r24, %r21, %r23;
	div.s32 	%r25, %r24, %r6;
	mul.lo.s32 	%r26, %r25, %r6;
	sub.s32 	%r27, %r24, %r26;
	rem.s32 	%r28, %r20, %r9;
	mad.lo.s32 	%r29, %r28, %r7, %r27;
	mad.lo.s32 	%r30, %r17, %r3, %r22;
	div.s32 	%r31, %r20, %r8;
	mad.lo.s32 	%r32, %r31, %r7, %r25;
	mad.lo.s32 	%r33, %r30, %r4, %r32;
	mad.lo.s32 	%r34, %r33, %r5, %r29;
	cvta.to.global.u64 	%rd3, %rd1;
	mul.wide.s32 	%rd4, %r34, 4;
	add.s64 	%rd5, %rd3, %rd4;
	ld.global.f32 	%f1, [%rd5];
	mad.lo.s32 	%r35, %r2, %r10, %r21;
	cvta.to.global.u64 	%rd6, %rd2;
	mul.wide.s32 	%rd7, %r35, 4;
	add.s64 	%rd8, %rd6, %rd7;
	st.global.f32 	[%rd8], %f1;
$L__BB3_3:
	ret;

}
	// .globl	test
.visible .entry test(
	.param .u32 test_param_0,
	.param .u64 .ptr .align 1 test_param_1
)
{


	ret;

}


// ===== COMPILED SASS (sm_100) =====

	.target	sm_100

	.elftype	@"ET_EXEC"


//--------------------- .note.nv.tkinfo           --------------------------
	.section	.note.nv.tkinfo,"",@"SHT_NOTE"
	.sectionflags	@"SHF_NOTE_NV_TKINFO"
	.tkinfo
        /*0018*/ 	.word	0x00000002
        /*0030*/ 	.string	""
        /*0030*/ 	.string	"ptxas"
        /*0030*/ 	.string	"Cuda compilation tools, release 13.0, V13.0.88"
        /*0030*/ 	.string	"Build cuda_13.0.r13.0/compiler.36424714_0"
        /*0030*/ 	.string	"-arch sm_100 -m 64 "



//--------------------- .note.nv.cuinfo           --------------------------
	.section	.note.nv.cuinfo,"",@"SHT_NOTE"
	.sectionflags	@"SHF_NOTE_NV_CUINFO"
        /*0018*/ 	.short	0x0002
        /*001a*/ 	.short	0x0064
        /*001c*/ 	.short	0x0082
	.zero		2


//--------------------- .nv.info                  --------------------------
	.section	.nv.info,"",@"SHT_CUDA_INFO"
	.align	4


	//----- nvinfo : EIATTR_REGCOUNT
	.align		4
        /*0000*/ 	.byte	0x04, 0x2f
        /*0002*/ 	.short	(.L_1 - .L_0)
	.align		4
.L_0:
        /*0004*/ 	.word	index@(im2col_gpu)
        /*0008*/ 	.word	0x00000020


	//----- nvinfo : EIATTR_FRAME_SIZE
	.align		4
.L_1:
        /*000c*/ 	.byte	0x04, 0x11
        /*000e*/ 	.short	(.L_3 - .L_2)
	.align		4
.L_2:
        /*0010*/ 	.word	index@(im2col_gpu)
        /*0014*/ 	.word	0x00000000


	//----- nvinfo : EIATTR_REGCOUNT
	.align		4
.L_3:
        /*0018*/ 	.byte	0x04, 0x2f
        /*001a*/ 	.short	(.L_5 - .L_4)
	.align		4
.L_4:
        /*001c*/ 	.word	index@(im2col_gpuv2)
        /*0020*/ 	.word	0x00000020


	//----- nvinfo : EIATTR_FRAME_SIZE
	.align		4
.L_5:
        /*0024*/ 	.byte	0x04, 0x11
        /*0026*/ 	.short	(.L_7 - .L_6)
	.align		4
.L_6:
        /*0028*/ 	.word	index@(im2col_gpuv2)
        /*002c*/ 	.word	0x00000000


	//----- nvinfo : EIATTR_REGCOUNT
	.align		4
.L_7:
        /*0030*/ 	.byte	0x04, 0x2f
        /*0032*/ 	.short	(.L_9 - .L_8)
	.align		4
.L_8:
        /*0034*/ 	.word	index@(im2col_gpuv3)
        /*0038*/ 	.word	0x00000018


	//----- nvinfo : EIATTR_FRAME_SIZE
	.align		4
.L_9:
        /*003c*/ 	.byte	0x04, 0x11
        /*003e*/ 	.short	(.L_11 - .L_10)
	.align		4
.L_10:
        /*0040*/ 	.word	index@(im2col_gpuv3)
        /*0044*/ 	.word	0x00000000


	//----- nvinfo : EIATTR_REGCOUNT
	.align		4
.L_11:
        /*0048*/ 	.byte	0x04, 0x2f
        /*004a*/ 	.short	(.L_13 - .L_12)
	.align		4
.L_12:
        /*004c*/ 	.word	index@(im2col_gpuv4)
        /*0050*/ 	.word	0x00000019


	//----- nvinfo : EIATTR_FRAME_SIZE
	.align		4
.L_13:
        /*0054*/ 	.byte	0x04, 0x11
        /*0056*/ 	.short	(.L_15 - .L_14)
	.align		4
.L_14:
        /*0058*/ 	.word	index@(im2col_gpuv4)
        /*005c*/ 	.word	0x00000000


	//----- nvinfo : EIATTR_REGCOUNT
	.align		4
.L_15:
        /*0060*/ 	.byte	0x04, 0x2f
        /*0062*/ 	.short	(.L_17 - .L_16)
	.align		4
.L_16:
        /*0064*/ 	.word	index@(test)
        /*0068*/ 	.word	0x00000004


	//----- nvinfo : EIATTR_FRAME_SIZE
	.align		4
.L_17:
        /*006c*/ 	.byte	0x04, 0x11
        /*006e*/ 	.short	(.L_19 - .L_18)
	.align		4
.L_18:
        /*0070*/ 	.word	index@(test)
        /*0074*/ 	.word	0x00000000


	//----- nvinfo : EIATTR_MIN_STACK_SIZE
	.align		4
.L_19:
        /*0078*/ 	.byte	0x04, 0x12
        /*007a*/ 	.short	(.L_21 - .L_20)
	.align		4
.L_20:
        /*007c*/ 	.word	index@(test)
        /*0080*/ 	.word	0x00000000


	//----- nvinfo : EIATTR_MIN_STACK_SIZE
	.align		4
.L_21:
        /*0084*/ 	.byte	0x04, 0x12
        /*0086*/ 	.short	(.L_23 - .L_22)
	.align		4
.L_22:
        /*0088*/ 	.word	index@(im2col_gpuv4)
        /*008c*/ 	.word	0x00000000


	//----- nvinfo : EIATTR_MIN_STACK_SIZE
	.align		4
.L_23:
        /*0090*/ 	.byte	0x04, 0x12
        /*0092*/ 	.short	(.L_25 - .L_24)
	.align		4
.L_24:
        /*0094*/ 	.word	index@(im2col_gpuv3)
        /*0098*/ 	.word	0x00000000


	//----- nvinfo : EIATTR_MIN_STACK_SIZE
	.align		4
.L_25:
        /*009c*/ 	.byte	0x04, 0x12
        /*009e*/ 	.short	(.L_27 - .L_26)
	.align		4
.L_26:
        /*00a0*/ 	.word	index@(im2col_gpuv2)
        /*00a4*/ 	.word	0x00000000


	//----- nvinfo : EIATTR_MIN_STACK_SIZE
	.align		4
.L_27:
        /*00a8*/ 	.byte	0x04, 0x12
        /*00aa*/ 	.short	(.L_29 - .L_28)
	.align		4
.L_28:
        /*00ac*/ 	.word	index@(im2col_gpu)
        /*00b0*/ 	.word	0x00000000
.L_29:


//--------------------- .nv.compat                --------------------------
	.section	.nv.compat,"",@"SHT_CUDA_COMPAT_INFO"
	.align	4
        /*0000*/ 	.byte	0x02, 0x09, 0x00, 0x00, 0x02, 0x02, 0x01, 0x00, 0x02, 0x05, 0x05, 0x00, 0x03, 0x07, 0x01, 0x01
        /*0010*/ 	.byte	0x02, 0x03, 0x00, 0x00, 0x02, 0x06, 0x01, 0x00, 0x04, 0x0b, 0x08, 0x00, 0x09, 0x00, 0x00, 0x00
        /*0020*/ 	.byte	0x00, 0x00, 0x00, 0x00


//--------------------- .nv.info.test             --------------------------
	.section	.nv.info.test,"",@"SHT_CUDA_INFO"
	.sectionflags	@""
	.align	4


	//----- nvinfo : EIATTR_CUDA_API_VERSION
	.align		4
        /*0000*/ 	.byte	0x04, 0x37
        /*0002*/ 	.short	(.L_31 - .L_30)
.L_30:
        /*0004*/ 	.word	0x00000082


	//----- nvinfo : EIATTR_KPARAM_INFO
	.align		4
.L_31:
        /*0008*/ 	.byte	0x04, 0x17
        /*000a*/ 	.short	(.L_33 - .L_32)
.L_32:
        /*000c*/ 	.word	0x00000000
        /*0010*/ 	.short	0x0001
        /*0012*/ 	.short	0x0008
        /*0014*/ 	.byte	0x00, 0xf5, 0x21, 0x00


	//----- nvinfo : EIATTR_KPARAM_INFO
	.align		4
.L_33:
        /*0018*/ 	.byte	0x04, 0x17
        /*001a*/ 	.short	(.L_35 - .L_34)
.L_34:
        /*001c*/ 	.word	0x00000000
        /*0020*/ 	.short	0x0000
        /*0022*/ 	.short	0x0000
        /*0024*/ 	.byte	0x00, 0xf0, 0x11, 0x00


	//----- nvinfo : EIATTR_SPARSE_MMA_MASK
	.align		4
.L_35:
        /*0028*/ 	.byte	0x03, 0x50
        /*002a*/ 	.short	0x0000


	//----- nvinfo : EIATTR_MAXREG_COUNT
	.align		4
        /*002c*/ 	.byte	0x03, 0x1b
        /*002e*/ 	.short	0x00ff


	//----- nvinfo : EIATTR_MERCURY_ISA_VERSION
	.align		4
        /*0030*/ 	.byte	0x03, 0x5f
        /*0032*/ 	.short	0x0101


	//----- nvinfo : EIATTR_VRC_CTA_INIT_COUNT
	.align		4
        /*0034*/ 	.byte	0x02, 0x4a
	.zero		1
	.zero		1


	//----- nvinfo : EIATTR_EXIT_INSTR_OFFSETS
	.align		4
        /*0038*/ 	.byte	0x04, 0x1c
        /*003a*/ 	.short	(.L_37 - .L_36)


	//   ....[0]....
.L_36:
        /*003c*/ 	.word	0x00000010


	//----- nvinfo : EIATTR_CBANK_PARAM_SIZE
	.align		4
.L_37:
        /*0040*/ 	.byte	0x03, 0x19
        /*0042*/ 	.short	0x0010


	//----- nvinfo : EIATTR_PARAM_CBANK
	.align		4
        /*0044*/ 	.byte	0x04, 0x0a
        /*0046*/ 	.short	(.L_39 - .L_38)
	.align		4
.L_38:
        /*0048*/ 	.word	index@(.nv.constant0.test)
        /*004c*/ 	.short	0x0380
        /*004e*/ 	.short	0x0010


	//----- nvinfo : EIATTR_SW_WAR
	.align		4
.L_39:
        /*0050*/ 	.byte	0x04, 0x36
        /*0052*/ 	.short	(.L_41 - .L_40)
.L_40:
        /*0054*/ 	.word	0x00000008
.L_41:


//--------------------- .nv.info.im2col_gpuv4     --------------------------
	.section	.nv.info.im2col_gpuv4,"",@"SHT_CUDA_INFO"
	.sectionflags	@""
	.align	4


	//----- nvinfo : EIATTR_CUDA_API_VERSION
	.align		4
        /*0000*/ 	.byte	0x04, 0x37
        /*0002*/ 	.short	(.L_43 - .L_42)
.L_42:
        /*0004*/ 	.word	0x00000082


	//----- nvinfo : EIATTR_KPARAM_INFO
	.align		4
.L_43:
        /*0008*/ 	.byte	0x04, 0x17
        /*000a*/ 	.short	(.L_45 - .L_44)
.L_44:
        /*000c*/ 	.word	0x00000000
        /*0010*/ 	.short	0x000d
        /*0012*/ 	.short	0x003c
        /*0014*/ 	.byte	0x00, 0xf0, 0x11, 0x00


	//----- nvinfo : EIATTR_KPARAM_INFO
	.align		4
.L_45:
        /*0018*/ 	.byte	0x04, 0x17
        /*001a*/ 	.short	(.L_47 - .L_46)
.L_46:
        /*001c*/ 	.word	0x00000000
        /*0020*/ 	.short	0x000c
        /*0022*/ 	.short	0x0038
        /*0024*/ 	.byte	0x00, 0xf0, 0x11, 0x00


	//----- nvinfo : EIATTR_KPARAM_INFO
	.align		4
.L_47:
        /*0028*/ 	.byte	0x04, 0x17
        /*002a*/ 	.short	(.L_49 - .L_48)
.L_48:
        /*002c*/ 	.word	0x00000000
        /*0030*/ 	.short	0x000b
        /*0032*/ 	.short	0x0034
        /*0034*/ 	.byte	0x00, 0xf0, 0x11, 0x00


	//----- nvinfo : EIATTR_KPARAM_INFO
	.align		4
.L_49:
        /*0038*/ 	.byte	0x04, 0x17
        /*003a*/ 	.short	(.L_51 - .L_50)
.L_50:
        /*003c*/ 	.word	0x00000000
        /*0040*/ 	.short	0x000a
        /*0042*/ 	.short	0x0030
        /*0044*/ 	.byte	0x00, 0xf0, 0x11, 0x00


	//----- nvinfo : EIATTR_KPARAM_INFO
	.align		4
.L_51:
        /*0048*/ 	.byte	0x04, 0x17
        /*004a*/ 	.short	(.L_53 - .L_52)
.L_52:
        /*004c*/ 	.word	0x00000000
        /*0050*/ 	.short	0x0009
        /*0052*/ 	.short	0x002c
        /*0054*/ 	.byte	0x00, 0xf0, 0x11, 0x00


	//----- nvinfo : EIATTR_KPARAM_INFO
	.align		4
.L_53:
        /*0058*/ 	.byte	0x04, 0x17
        /*005a*/ 	.short	(.L_55 - .L_54)
.L_54:
        /*005c*/ 	.word	0x00000000
        /*0060*/ 	.short	0x0008
        /*0062*/ 	.short	0x0028
        /*0064*/ 	.byte	0x00, 0xf0, 0x11, 0x00


	//----- nvinfo : EIATTR_KPARAM_INFO
	.align		4
.L_55:
        /*0068*/ 	.byte	0x04, 0x17
        /*006a*/ 	.short	(.L_57 - .L_56)
.L_56:
        /*006c*/ 	.word	0x00000000
        /*0070*/ 	.short	0x0007
        /*0072*/ 	.short	0x0024
        /*0074*/ 	.byte	0x00, 0xf0, 0x11, 0x00


	//----- nvinfo : EIATTR_KPARAM_INFO
	.align		4
.L_57:
        /*0078*/ 	.byte	0x04, 0x17
        /*007a*/ 	.short	(.L_59 - .L_58)
.L_58:
        /*007c*/ 	.word	0x00000000
        /*0080*/ 	.short	0x0006
        /*0082*/ 	.short	0x0020
        /*0084*/ 	.byte	0x00, 0xf0, 0x11, 0x00


	//----- nvinfo : EIATTR_KPARAM_INFO
	.align		4
.L_59:
        /*0088*/ 	.byte	0x04, 0x17
        /*008a*/ 	.short	(.L_61 - .L_60)
.L_60:
        /*008c*/ 	.word	0x00000000
        /*0090*/ 	.short	0x0005
        /*0092*/ 	.short	0x001c
        /*0094*/ 	.byte	0x00, 0xf0, 0x11, 0x00


	//----- nvinfo : EIATTR_KPARAM_INFO
	.align		4
.L_61:
        /*0098*/ 	.byte	0x04, 0x17
        /*009a*/ 	.short	(.L_63 - .L_62)
.L_62:
        /*009c*/ 	.word	0x00000000
        /*00a0*/ 	.short	0x0004
        /*00a2*/ 	.short	0x0018
        /*00a4*/ 	.byte	0x00, 0xf0, 0x11, 0x00


	//----- nvinfo : EIATTR_KPARAM_INFO
	.align		4
.L_63:
        /*00a8*/ 	.byte	0x04, 0x17
        /*00aa*/ 	.short	(.L_65 - .L_64)
.L_64:
        /*00ac*/ 	.word	0x00000000
        /*00b0*/ 	.short	0x0003
        /*00b2*/ 	.short	0x0014
        /*00b4*/ 	.byte	0x00, 0xf0, 0x11, 0x00


	//----- nvinfo : EIATTR_KPARAM_INFO
	.align		4
.L_65:
        /*00b8*/ 	.byte	0x04, 0x17
        /*00ba*/ 	.short	(.L_67 - .L_66)
.L_66:
        /*00bc*/ 	.word	0x00000000
        /*00c0*/ 	.short	0x0002
        /*00c2*/ 	.short	0x0010
        /*00c4*/ 	.byte	0x00, 0xf0, 0x11, 0x00


	//----- nvinfo : EIATTR_KPARAM_INFO
	.align		4
.L_67:
        /*00c8*/ 	.byte	0x04, 0x17
        /*00ca*/ 	.short	(.L_69 - .L_68)
.L_68:
        /*00cc*/ 	.word	0x00000000
        /*00d0*/ 	.short	0x0001
        /*00d2*/ 	.short	0x0008
        /*00d4*/ 	.byte	0x00, 0xf5, 0x21, 0x00


	//----- nvinfo : EIATTR_KPARAM_INFO
	.align		4
.L_69:
        /*00d8*/ 	.byte	0x04, 0x17
        /*00da*/ 	.short	(.L_71 - .L_70)
.L_70:
        /*00dc*/ 	.word	0x00000000
        /*00e0*/ 	.short	0x0000
        /*00e2*/ 	.short	0x0000
        /*00e4*/ 	.byte	0x00, 0xf5, 0x21, 0x00


	//----- nvinfo : EIATTR_SPARSE_MMA_MASK
	.align		4
.L_71:
        /*00e8*/ 	.byte	0x03, 0x50
        /*00ea*/ 	.short	0x0000


	//----- nvinfo : EIATTR_MAXREG_COUNT
	.align		4
        /*00ec*/ 	.byte	0x03, 0x1b
        /*00ee*/ 	.short	0x00ff


	//----- nvinfo : EIATTR_MERCURY_ISA_VERSION
	.align		4
        /*00f0*/ 	.byte	0x03, 0x5f
        /*00f2*/ 	.short	0x0101


	//----- nvinfo : EIATTR_VRC_CTA_INIT_COUNT
	.align		4
        /*00f4*/ 	.byte	0x02, 0x4a
	.zero		1
	.zero		1


	//----- nvinfo : EIATTR_EXIT_INSTR_OFFSETS
	.align		4
        /*00f8*/ 	.byte	0x04, 0x1c
        /*00fa*/ 	.short	(.L_73 - .L_72)


	//   ....[0]....
.L_72:
        /*00fc*/ 	.word	0x00000200


	//   ....[1]....
        /*0100*/ 	.word	0x00000220


	//   ....[2]....
        /*0104*/ 	.word	0x00000be0


	//----- nvinfo : EIATTR_CBANK_PARAM_SIZE
	.align		4
.L_73:
        /*0108*/ 	.byte	0x03, 0x19
        /*010a*/ 	.short	0x0040


	//----- nvinfo : EIATTR_PARAM_CBANK
	.align		4
        /*010c*/ 	.byte	0x04, 0x0a
        /*010e*/ 	.short	(.L_75 - .L_74)
	.align		4
.L_74:
        /*0110*/ 	.word	index@(.nv.constant0.im2col_gpuv4)
        /*0114*/ 	.short	0x0380
        /*0116*/ 	.short	0x0040


	//----- nvinfo : EIATTR_SW_WAR
	.align		4
.L_75:
        /*0118*/ 	.byte	0x04, 0x36
        /*011a*/ 	.short	(.L_77 - .L_76)
.L_76:
        /*011c*/ 	.word	0x00000008
.L_77:


//--------------------- .nv.info.im2col_gpuv3     --------------------------
	.section	.nv.info.im2col_gpuv3,"",@"SHT_CUDA_INFO"
	.sectionflags	@""
	.align	4


	//----- nvinfo : EIATTR_CUDA_API_VERSION
	.align		4
        /*0000*/ 	.byte	0x04, 0x37
        /*0002*/ 	.short	(.L_79 - .L_78)
.L_78:
        /*0004*/ 	.word	0x00000082


	//----- nvinfo : EIATTR_KPARAM_INFO
	.align		4
.L_79:
        /*0008*/ 	.byte	0x04, 0x17
        /*000a*/ 	.short	(.L_81 - .L_80)
.L_80:
        /*000c*/ 	.word	0x00000000
        /*0010*/ 	.short	0x000d
        /*0012*/ 	.short	0x003c
        /*0014*/ 	.byte	0x00, 0xf0, 0x11, 0x00


	//----- nvinfo : EIATTR_KPARAM_INFO
	.align		4
.L_81:
        /*0018*/ 	.byte	0x04, 0x17
        /*001a*/ 	.short	(.L_83 - .L_82)
.L_82:
        /*001c*/ 	.word	0x00000000
        /*0020*/ 	.short	0x000c
        /*0022*/ 	.short	0x0038
        /*0024*/ 	.byte	0x00, 0xf0, 0x11, 0x00


	//----- nvinfo : EIATTR_KPARAM_INFO
	.align		4
.L_83:
        /*0028*/ 	.byte	0x04, 0x17
        /*002a*/ 	.short	(.L_85 - .L_84)
.L_84:
        /*002c*/ 	.word	0x00000000
        /*0030*/ 	.short	0x000b
        /*0032*/ 	.short	0x0034
        /*0034*/ 	.byte	0x00, 0xf0, 0x11, 0x00


	//----- nvinfo : EIATTR_KPARAM_INFO
	.align		4
.L_85:
        /*0038*/ 	.byte	0x04, 0x17
        /*003a*/ 	.short	(.L_87 - .L_86)
.L_86:
        /*003c*/ 	.word	0x00000000
        /*0040*/ 	.short	0x000a
        /*0042*/ 	.short	0x0030
        /*0044*/ 	.byte	0x00, 0xf0, 0x11, 0x00


	//----- nvinfo : EIATTR_KPARAM_INFO
	.align		4
.L_87:
        /*0048*/ 	.byte	0x04, 0x17
        /*004a*/ 	.short	(.L_89 - .L_88)
.L_88:
        /*004c*/ 	.word	0x00000000
        /*0050*/ 	.short	0x0009
        /*0052*/ 	.short	0x002c
        /*0054*/ 	.byte	0x00, 0xf0, 0x11, 0x00


	//----- nvinfo : EIATTR_KPARAM_INFO
	.align		4
.L_89:
        /*0058*/ 	.byte	0x04, 0x17
        /*005a*/ 	.short	(.L_91 - .L_90)
.L_90:
        /*005c*/ 	.word	0x00000000
        /*0060*/ 	.short	0x0008
        /*0062*/ 	.short	0x0028
        /*0064*/ 	.byte	0x00, 0xf0, 0x11, 0x00


	//----- nvinfo : EIATTR_KPARAM_INFO
	.align		4
.L_91:
        /*0068*/ 	.byte	0x04, 0x17
        /*006a*/ 	.short	(.L_93 - .L_92)
.L_92:
        /*006c*/ 	.word	0x00000000
        /*0070*/ 	.short	0x0007
        /*0072*/ 	.short	0x0024
        /*0074*/ 	.byte	0x00, 0xf0, 0x11, 0x00


	//----- nvinfo : EIATTR_KPARAM_INFO
	.align		4
.L_93:
        /*0078*/ 	.byte	0x04, 0x17
        /*007a*/ 	.short	(.L_95 - .L_94)
.L_94:
        /*007c*/ 	.word	0x00000000
        /*0080*/ 	.short	0x0006
        /*0082*/ 	.short	0x0020
        /*0084*/ 	.byte	0x00, 0xf0, 0x11, 0x00


	//----- nvinfo : EIATTR_KPARAM_INFO
	.align		4
.L_95:
        /*0088*/ 	.byte	0x04, 0x17
        /*008a*/ 	.short	(.L_97 - .L_96)
.L_96:
        /*008c*/ 	.word	0x00000000
        /*0090*/ 	.short	0x0005
        /*0092*/ 	.short	0x001c
        /*0094*/ 	.byte	0x00, 0xf0, 0x11, 0x00


	//----- nvinfo : EIATTR_KPARAM_INFO
	.align		4
.L_97:
        /*0098*/ 	.byte	0x04, 0x17
        /*009a*/ 	.short	(.L_99 - .L_98)
.L_98:
        /*009c*/ 	.word	0x00000000
        /*00a0*/ 	.short	0x0004
        /*00a2*/ 	.short	0x0018
        /*00a4*/ 	.byte	0x00, 0xf0, 0x11, 0x00


	//----- nvinfo : EIATTR_KPARAM_INFO
	.align		4
.L_99:
        /*00a8*/ 	.byte	0x04, 0x17
        /*00aa*/ 	.short	(.L_101 - .L_100)
.L_100:
        /*00ac*/ 	.word	0x00000000
        /*00b0*/ 	.short	0x0003
        /*00b2*/ 	.short	0x0014
        /*00b4*/ 	.byte	0x00, 0xf0, 0x11, 0x00


	//----- nvinfo : EIATTR_KPARAM_INFO
	.align		4
.L_101:
        /*00b8*/ 	.byte	0x04, 0x17
        /*00ba*/ 	.short	(.L_103 - .L_102)
.L_102:
        /*00bc*/ 	.word	0x00000000
        /*00c0*/ 	.short	0x0002
        /*00c2*/ 	.short	0x0010
        /*00c4*/ 	.byte	0x00, 0xf0, 0x11, 0x00


	//----- nvinfo : EIATTR_KPARAM_INFO
	.align		4
.L_103:
        /*00c8*/ 	.byte	0x04, 0x17
        /*00ca*/ 	.short	(.L_105 - .L_104)
.L_104:
        /*00cc*/ 	.word	0x00000000
        /*00d0*/ 	.short	0x0001
        /*00d2*/ 	.short	0x0008
        /*00d4*/ 	.byte	0x00, 0xf5, 0x21, 0x00


	//----- nvinfo : EIATTR_KPARAM_INFO
	.align		4
.L_105:
        /*00d8*/ 	.byte	0x04, 0x17
        /*00da*/ 	.short	(.L_107 - .L_106)
.L_106:
        /*00dc*/ 	.word	0x00000000
        /*00e0*/ 	.short	0x0000
        /*00e2*/ 	.short	0x0000
        /*00e4*/ 	.byte	0x00, 0xf5, 0x21, 0x00


	//----- nvinfo : EIATTR_SPARSE_MMA_MASK
	.align		4
.L_107:
        /*00e8*/ 	.byte	0x03, 0x50
        /*00ea*/ 	.short	0x0000


	//----- nvinfo : EIATTR_MAXREG_COUNT
	.align		4
        /*00ec*/ 	.byte	0x03, 0x1b
        /*00ee*/ 	.short	0x00ff


	//----- nvinfo : EIATTR_MERCURY_ISA_VERSION
	.align		4
        /*00f0*/ 	.byte	0x03, 0x5f
        /*00f2*/ 	.short	0x0101


	//----- nvinfo : EIATTR_VRC_CTA_INIT_COUNT
	.align		4
        /*00f4*/ 	.byte	0x02, 0x4a
	.zero		1
	.zero		1


	//----- nvinfo : EIATTR_EXIT_INSTR_OFFSETS
	.align		4
        /*00f8*/ 	.byte	0x04, 0x1c
        /*00fa*/ 	.short	(.L_109 - .L_108)


	//   ....[0]....
.L_108:
        /*00fc*/ 	.word	0x000000b0


	//   ....[1]....
        /*0100*/ 	.word	0x000000e0


	//   ....[2]....
        /*0104*/ 	.word	0x00000a40


	//----- nvinfo : EIATTR_CBANK_PARAM_SIZE
	.align		4
.L_109:
        /*0108*/ 	.byte	0x03, 0x19
        /*010a*/ 	.short	0x0040


	//----- nvinfo : EIATTR_PARAM_CBANK
	.align		4
        /*010c*/ 	.byte	0x04, 0x0a
        /*010e*/ 	.short	(.L_111 - .L_110)
	.align		4
.L_110:
        /*0110*/ 	.word	index@(.nv.constant0.im2col_gpuv3)
        /*0114*/ 	.short	0x0380
        /*0116*/ 	.short	0x0040


	//----- nvinfo : EIATTR_SW_WAR
	.align		4
.L_111:
        /*0118*/ 	.byte	0x04, 0x36
        /*011a*/ 	.short	(.L_113 - .L_112)
.L_112:
        /*011c*/ 	.word	0x00000008
.L_113:


//--------------------- .nv.info.im2col_gpuv2     --------------------------
	.section	.nv.info.im2col_gpuv2,"",@"SHT_CUDA_INFO"
	.sectionflags	@""
	.align	4


	//----- nvinfo : EIATTR_CUDA_API_VERSION
	.align		4
        /*0000*/ 	.byte	0x04, 0x37
        /*0002*/ 	.short	(.L_115 - .L_114)
.L_114:
        /*0004*/ 	.word	0x00000082


	//----- nvinfo : EIATTR_KPARAM_INFO
	.align		4
.L_115:
        /*0008*/ 	.byte	0x04, 0x17
        /*000a*/ 	.short	(.L_117 - .L_116)
.L_116:
        /*000c*/ 	.word	0x00000000
        /*0010*/ 	.short	0x000d
        /*0012*/ 	.short	0x003c
        /*0014*/ 	.byte	0x00, 0xf0, 0x11, 0x00


	//----- nvinfo : EIATTR_KPARAM_INFO
	.align		4
.L_117:
        /*0018*/ 	.byte	0x04, 0x17
        /*001a*/ 	.short	(.L_119 - .L_118)
.L_118:
        /*001c*/ 	.word	0x00000000
        /*0020*/ 	.short	0x000c
        /*0022*/ 	.short	0x0038
        /*0024*/ 	.byte	0x00, 0xf0, 0x11, 0x00


	//----- nvinfo : EIATTR_KPARAM_INFO
	.align		4
.L_119:
        /*0028*/ 	.byte	0x04, 0x17
        /*002a*/ 	.short	(.L_121 - .L_120)
.L_120:
        /*002c*/ 	.word	0x00000000
        /*0030*/ 	.short	0x000b
        /*0032*/ 	.short	0x0034
        /*0034*/ 	.byte	0x00, 0xf0, 0x11, 0x00


	//----- nvinfo : EIATTR_KPARAM_INFO
	.align		4
.L_121:
        /*0038*/ 	.byte	0x04, 0x17
        /*003a*/ 	.short	(.L_123 - .L_122)
.L_122:
        /*003c*/ 	.word	0x00000000
        /*0040*/ 	.short	0x000a
        /*0042*/ 	.short	0x0030
        /*0044*/ 	.byte	0x00, 0xf0, 0x11, 0x00


	//----- nvinfo : EIATTR_KPARAM_INFO
	.align		4
.L_123:
        /*0048*/ 	.byte	0x04, 0x17
        /*004a*/ 	.short	(.L_125 - .L_124)
.L_124:
        /*004c*/ 	.word	0x00000000
        /*0050*/ 	.short	0x0009
        /*0052*/ 	.short	0x002c
        /*0054*/ 	.byte	0x00, 0xf0, 0x11, 0x00


	//----- nvinfo : EIATTR_KPARAM_INFO
	.align		4
.L_125:
        /*0058*/ 	.byte	0x04, 0x17
        /*005a*/ 	.short	(.L_127 - .L_126)
.L_126:
        /*005c*/ 	.word	0x00000000
        /*0060*/ 	.short	0x0008
        /*0062*/ 	.short	0x0028
        /*0064*/ 	.byte	0x00, 0xf0, 0x11, 0x00


	//----- nvinfo : EIATTR_KPARAM_INFO
	.align		4
.L_127:
        /*0068*/ 	.byte	0x04, 0x17
        /*006a*/ 	.short	(.L_129 - .L_128)
.L_128:
        /*006c*/ 	.word	0x00000000
        /*0070*/ 	.short	0x0007
        /*0072*/ 	.short	0x0024
        /*0074*/ 	.byte	0x00, 0xf0, 0x11, 0x00


	//----- nvinfo : EIATTR_KPARAM_INFO
	.align		4
.L_129:
        /*0078*/ 	.byte	0x04, 0x17
        /*007a*/ 	.short	(.L_131 - .L_130)
.L_130:
        /*007c*/ 	.word	0x00000000
        /*0080*/ 	.short	0x0006
        /*0082*/ 	.short	0x0020
        /*0084*/ 	.byte	0x00, 0xf0, 0x11, 0x00


	//----- nvinfo : EIATTR_KPARAM_INFO
	.align		4
.L_131:
        /*0088*/ 	.byte	0x04, 0x17
        /*008a*/ 	.short	(.L_133 - .L_132)
.L_132:
        /*008c*/ 	.word	0x00000000
        /*0090*/ 	.short	0x0005
        /*0092*/ 	.short	0x001c
        /*0094*/ 	.byte	0x00, 0xf0, 0x11, 0x00


	//----- nvinfo : EIATTR_KPARAM_INFO
	.align		4
.L_133:
        /*0098*/ 	.byte	0x04, 0x17
        /*009a*/ 	.short	(.L_135 - .L_134)
.L_134:
        /*009c*/ 	.word	0x00000000
        /*00a0*/ 	.short	0x0004
        /*00a2*/ 	.short	0x0018
        /*00a4*/ 	.byte	0x00, 0xf0, 0x11, 0x00


	//----- nvinfo : EIATTR_KPARAM_INFO
	.align		4
.L_135:
        /*00a8*/ 	.byte	0x04, 0x17
        /*00aa*/ 	.short	(.L_137 - .L_136)
.L_136:
        /*00ac*/ 	.word	0x00000000
        /*00b0*/ 	.short	0x0003
        /*00b2*/ 	.short	0x0014
        /*00b4*/ 	.byte	0x00, 0xf0, 0x11, 0x00


	//----- nvinfo : EIATTR_KPARAM_INFO
	.align		4
.L_137:
        /*00b8*/ 	.byte	0x04, 0x17
        /*00ba*/ 	.short	(.L_139 - .L_138)
.L_138:
        /*00bc*/ 	.word	0x00000000
        /*00c0*/ 	.short	0x0002
        /*00c2*/ 	.short	0x0010
        /*00c4*/ 	.byte	0x00, 0xf0, 0x11, 0x00


	//----- nvinfo : EIATTR_KPARAM_INFO
	.align		4
.L_139:
        /*00c8*/ 	.byte	0x04, 0x17
        /*00ca*/ 	.short	(.L_141 - .L_140)
.L_140:
        /*00cc*/ 	.word	0x00000000
        /*00d0*/ 	.short	0x0001
        /*00d2*/ 	.short	0x0008
        /*00d4*/ 	.byte	0x00, 0xf5, 0x21, 0x00


	//----- nvinfo : EIATTR_KPARAM_INFO
	.align		4
.L_141:
        /*00d8*/ 	.byte	0x04, 0x17
        /*00da*/ 	.short	(.L_143 - .L_142)
.L_142:
        /*00dc*/ 	.word	0x00000000
        /*00e0*/ 	.short	0x0000
        /*00e2*/ 	.short	0x0000
        /*00e4*/ 	.byte	0x00, 0xf5, 0x21, 0x00


	//----- nvinfo : EIATTR_SPARSE_MMA_MASK
	.align		4
.L_143:
        /*00e8*/ 	.byte	0x03, 0x50
        /*00ea*/ 	.short	0x0000


	//----- nvinfo : EIATTR_MAXREG_COUNT
	.align		4
        /*00ec*/ 	.byte	0x03, 0x1b
        /*00ee*/ 	.short	0x00ff


	//----- nvinfo : EIATTR_MERCURY_ISA_VERSION
	.align		4
        /*00f0*/ 	.byte	0x03, 0x5f
        /*00f2*/ 	.short	0x0101


	//----- nvinfo : EIATTR_VRC_CTA_INIT_COUNT
	.align		4
        /*00f4*/ 	.byte	0x02, 0x4a
	.zero		1
	.zero		1


	//----- nvinfo : EIATTR_EXIT_INSTR_OFFSETS
	.align		4
        /*00f8*/ 	.byte	0x04, 0x1c
        /*00fa*/ 	.short	(.L_145 - .L_144)


	//   ....[0]....
.L_144:
        /*00fc*/ 	.word	0x00000070


	//   ....[1]....
        /*0100*/ 	.word	0x000000a0


	//   ....[2]....
        /*0104*/ 	.word	0x00001ec0


	//----- nvinfo : EIATTR_CRS_STACK_SIZE
	.align		4
.L_145:
        /*0108*/ 	.byte	0x04, 0x1e
        /*010a*/ 	.short	(.L_147 - .L_146)
.L_146:
        /*010c*/ 	.word	0x00000000


	//----- nvinfo : EIATTR_CBANK_PARAM_SIZE
	.align		4
.L_147:
        /*0110*/ 	.byte	0x03, 0x19
        /*0112*/ 	.short	0x0040


	//----- nvinfo : EIATTR_PARAM_CBANK
	.align		4
        /*0114*/ 	.byte	0x04, 0x0a
        /*0116*/ 	.short	(.L_149 - .L_148)
	.align		4
.L_148:
        /*0118*/ 	.word	index@(.nv.constant0.im2col_gpuv2)
        /*011c*/ 	.short	0x0380
        /*011e*/ 	.short	0x0040


	//----- nvinfo : EIATTR_SW_WAR
	.align		4
.L_149:
        /*0120*/ 	.byte	0x04, 0x36
        /*0122*/ 	.short	(.L_151 - .L_150)
.L_150:
        /*0124*/ 	.word	0x00000008
.L_151:


//--------------------- .nv.info.im2col_gpu       --------------------------
	.section	.nv.info.im2col_gpu,"",@"SHT_CUDA_INFO"
	.sectionflags	@""
	.align	4


	//----- nvinfo : EIATTR_CUDA_API_VERSION
	.align		4
        /*0000*/ 	.byte	0x04, 0x37
        /*0002*/ 	.short	(.L_153 - .L_152)
.L_152:
        /*0004*/ 	.word	0x00000082


	//----- nvinfo : EIATTR_KPARAM_INFO
	.align		4
.L_153:
        /*0008*/ 	.byte	0x04, 0x17
        /*000a*/ 	.short	(.L_155 - .L_154)
.L_154:
        /*000c*/ 	.word	0x00000000
        /*0010*/ 	.short	0x000d
        /*0012*/ 	.short	0x003c
        /*0014*/ 	.byte	0x00, 0xf0, 0x11, 0x00


	//----- nvinfo : EIATTR_KPARAM_INFO
	.align		4
.L_155:
        /*0018*/ 	.byte	0x04, 0x17
        /*001a*/ 	.short	(.L_157 - .L_156)
.L_156:
        /*001c*/ 	.word	0x00000000
        /*0020*/ 	.short	0x000c
        /*0022*/ 	.short	0x0038
        /*0024*/ 	.byte	0x00, 0xf0, 0x11, 0x00


	//----- nvinfo : EIATTR_KPARAM_INFO
	.align		4
.L_157:
        /*0028*/ 	.byte	0x04, 0x17
        /*002a*/ 	.short	(.L_159 - .L_158)
.L_158:
        /*002c*/ 	.word	0x00000000
        /*0030*/ 	.short	0x000b
        /*0032*/ 	.short	0x0034
        /*0034*/ 	.byte	0x00, 0xf0, 0x11, 0x00


	//----- nvinfo : EIATTR_KPARAM_INFO
	.align		4
.L_159:
        /*0038*/ 	.byte	0x04, 0x17
        /*003a*/ 	.short	(.L_161 - .L_160)
.L_160:
        /*003c*/ 	.word	0x00000000
        /*0040*/ 	.short	0x000a
        /*0042*/ 	.short	0x0030
        /*0044*/ 	.byte	0x00, 0xf0, 0x11, 0x00


	//----- nvinfo : EIATTR_KPARAM_INFO
	.align		4
.L_161:
        /*0048*/ 	.byte	0x04, 0x17
        /*004a*/ 	.short	(.L_163 - .L_162)
.L_162:
        /*004c*/ 	.word	0x00000000
        /*0050*/ 	.short	0x0009
        /*0052*/ 	.short	0x002c
        /*0054*/ 	.byte	0x00, 0xf0, 0x11, 0x00


	//----- nvinfo : EIATTR_KPARAM_INFO
	.align		4
.L_163:
        /*0058*/ 	.byte	0x04, 0x17
        /*005a*/ 	.short	(.L_165 - .L_164)
.L_164:
        /*005c*/ 	.word	0x00000000
        /*0060*/ 	.short	0x0008
        /*0062*/ 	.short	0x0028
        /*0064*/ 	.byte	0x00, 0xf0, 0x11, 0x00


	//----- nvinfo : EIATTR_KPARAM_INFO
	.align		4
.L_165:
        /*0068*/ 	.byte	0x04, 0x17
        /*006a*/ 	.short	(.L_167 - .L_166)
.L_166:
        /*006c*/ 	.word	0x00000000
        /*0070*/ 	.short	0x0007
        /*0072*/ 	.short	0x0024
        /*0074*/ 	.byte	0x00, 0xf0, 0x11, 0x00


	//----- nvinfo : EIATTR_KPARAM_INFO
	.align		4
.L_167:
        /*0078*/ 	.byte	0x04, 0x17
        /*007a*/ 	.short	(.L_169 - .L_168)
.L_168:
        /*007c*/ 	.word	0x00000000
        /*0080*/ 	.short	0x0006
        /*0082*/ 	.short	0x0020
        /*0084*/ 	.byte	0x00, 0xf0, 0x11, 0x00


	//----- nvinfo : EIATTR_KPARAM_INFO
	.align		4
.L_169:
        /*0088*/ 	.byte	0x04, 0x17
        /*008a*/ 	.short	(.L_171 - .L_170)
.L_170:
        /*008c*/ 	.word	0x00000000
        /*0090*/ 	.short	0x0005
        /*0092*/ 	.short	0x001c
        /*0094*/ 	.byte	0x00, 0xf0, 0x11, 0x00


	//----- nvinfo : EIATTR_KPARAM_INFO
	.align		4
.L_171:
        /*0098*/ 	.byte	0x04, 0x17
        /*009a*/ 	.short	(.L_173 - .L_172)
.L_172:
        /*009c*/ 	.word	0x00000000
        /*00a0*/ 	.short	0x0004
        /*00a2*/ 	.short	0x0018
        /*00a4*/ 	.byte	0x00, 0xf0, 0x11, 0x00


	//----- nvinfo : EIATTR_KPARAM_INFO
	.align		4
.L_173:
        /*00a8*/ 	.byte	0x04, 0x17
        /*00aa*/ 	.short	(.L_175 - .L_174)
.L_174:
        /*00ac*/ 	.word	0x00000000
        /*00b0*/ 	.short	0x0003
        /*00b2*/ 	.short	0x0014
        /*00b4*/ 	.byte	0x00, 0xf0, 0x11, 0x00


	//----- nvinfo : EIATTR_KPARAM_INFO
	.align		4
.L_175:
        /*00b8*/ 	.byte	0x04, 0x17
        /*00ba*/ 	.short	(.L_177 - .L_176)
.L_176:
        /*00bc*/ 	.word	0x00000000
        /*00c0*/ 	.short	0x0002
        /*00c2*/ 	.short	0x0010
        /*00c4*/ 	.byte	0x00, 0xf0, 0x11, 0x00


	//----- nvinfo : EIATTR_KPARAM_INFO
	.align		4
.L_177:
        /*00c8*/ 	.byte	0x04, 0x17
        /*00ca*/ 	.short	(.L_179 - .L_178)
.L_178:
        /*00cc*/ 	.word	0x00000000
        /*00d0*/ 	.short	0x0001
        /*00d2*/ 	.short	0x0008
        /*00d4*/ 	.byte	0x00, 0xf5, 0x21, 0x00


	//----- nvinfo : EIATTR_KPARAM_INFO
	.align		4
.L_179:
        /*00d8*/ 	.byte	0x04, 0x17
        /*00da*/ 	.short	(.L_181 - .L_180)
.L_180:
        /*00dc*/ 	.word	0x00000000
        /*00e0*/ 	.short	0x0000
        /*00e2*/ 	.short	0x0000
        /*00e4*/ 	.byte	0x00, 0xf5, 0x21, 0x00


	//----- nvinfo : EIATTR_SPARSE_MMA_MASK
	.align		4
.L_181:
        /*00e8*/ 	.byte	0x03, 0x50
        /*00ea*/ 	.short	0x0000


	//----- nvinfo : EIATTR_MAXREG_COUNT
	.align		4
        /*00ec*/ 	.byte	0x03, 0x1b
        /*00ee*/ 	.short	0x00ff


	//----- nvinfo : EIATTR_MERCURY_ISA_VERSION
	.align		4
        /*00f0*/ 	.byte	0x03, 0x5f
        /*00f2*/ 	.short	0x0101


	//----- nvinfo : EIATTR_VRC_CTA_INIT_COUNT
	.align		4
        /*00f4*/ 	.byte	0x02, 0x4a
	.zero		1
	.zero		1


	//----- nvinfo : EIATTR_EXIT_INSTR_OFFSETS
	.align		4
        /*00f8*/ 	.byte	0x04, 0x1c
        /*00fa*/ 	.short	(.L_183 - .L_182)


	//   ....[0]....
.L_182:
        /*00fc*/ 	.word	0x00000070


	//   ....[1]....
        /*0100*/ 	.word	0x00000530


	//   ....[2]....
        /*0104*/ 	.word	0x000012d0


	//   ....[3]....
        /*0108*/ 	.word	0x00001a20


	//   ....[4]....
        /*010c*/ 	.word	0x00001e90


	//----- nvinfo : EIATTR_CBANK_PARAM_SIZE
	.align		4
.L_183:
        /*0110*/ 	.byte	0x03, 0x19
        /*0112*/ 	.short	0x0040


	//----- nvinfo : EIATTR_PARAM_CBANK
	.align		4
        /*0114*/ 	.byte	0x04, 0x0a
        /*0116*/ 	.short	(.L_185 - .L_184)
	.align		4
.L_184:
        /*0118*/ 	.word	index@(.nv.constant0.im2col_gpu)
        /*011c*/ 	.short	0x0380
        /*011e*/ 	.short	0x0040


	//----- nvinfo : EIATTR_SW_WAR
	.align		4
.L_185:
        /*0120*/ 	.byte	0x04, 0x36
        /*0122*/ 	.short	(.L_187 - .L_186)
.L_186:
        /*0124*/ 	.word	0x00000008
.L_187:


//--------------------- .nv.callgraph             --------------------------
	.section	.nv.callgraph,"",@"SHT_CUDA_CALLGRAPH"
	.align	4
	.sectionentsize	8
	.align		4
        /*0000*/ 	.word	0x00000000
	.align		4
        /*0004*/ 	.word	0xffffffff
	.align		4
        /*0008*/ 	.word	0x00000000
	.align		4
        /*000c*/ 	.word	0xfffffffe
	.align		4
        /*0010*/ 	.word	0x00000000
	.align		4
        /*0014*/ 	.word	0xfffffffd
	.align		4
        /*0018*/ 	.word	0x00000000
	.align		4
        /*001c*/ 	.word	0xfffffffc


//--------------------- .text.test                --------------------------
	.section	.text.test,"ax",@progbits
	.align	128
        .global         test
        .type           test,@function
        .size           test,(.L_x_13 - test)
        .other          test,@"STO_CUDA_ENTRY STV_DEFAULT"
test:
.text.test:
[----:B------:R-:W-:Y:S01]  /*0000*/  LDC R1, c[0x0][0x37c] ;  /* 0x0000df00ff017b82 */ /* 0x000fe20000000800 */
[----:B------:R-:W-:Y:S05]  /*0010*/  EXIT ;  /* 0x000000000000794d */ /* 0x000fea0003800000 */
.L_x_0:
[----:B------:R-:W-:-:S00]  /*0020*/  BRA `(.L_x_0) ;  /* 0xfffffffc00fc7947 */ /* 0x000fc0000383ffff */
[----:B------:R-:W-:-:S00]  /*0030*/  NOP ;  /* 0x0000000000007918 */ /* 0x000fc00000000000 */
        /* <DEDUP_REMOVED lines=12> */
.L_x_13:


//--------------------- .text.im2col_gpuv4        --------------------------
	.section	.text.im2col_gpuv4,"ax",@progbits
	.align	128
        .global         im2col_gpuv4
        .type           im2col_gpuv4,@function
        .size           im2col_gpuv4,(.L_x_14 - im2col_gpuv4)
        .other          im2col_gpuv4,@"STO_CUDA_ENTRY STV_DEFAULT"
im2col_gpuv4:
.text.im2col_gpuv4:
[----:B------:R-:W-:Y:S08]  /*0000*/  LDC R1, c[0x0][0x37c] ;  /* 0x0000df00ff017b82 */ /* 0x000ff00000000800 */
[----:B------:R-:W0:Y:S01]  /*0010*/  LDC R0, c[0x0][0x3b8] ;  /* 0x0000ee00ff007b82 */ /* 0x000e220000000800 */
[----:B------:R-:W1:Y:S07]  /*0020*/  S2R R4, SR_TID.X ;  /* 0x0000000000047919 */ /* 0x000e6e0000002100 */
[----:B------:R-:W1:Y:S08]  /*0030*/  S2UR UR4, SR_CTAID.X ;  /* 0x00000000000479c3 */ /* 0x000e700000002500 */
[----:B------:R-:W1:Y:S01]  /*0040*/  LDC R5, c[0x0][0x360] ;  /* 0x0000d800ff057b82 */ /* 0x000e620000000800 */
[----:B0-----:R-:W-:-:S02]  /*0050*/  IABS R2, R0 ;  /* 0x0000000000027213 */ /* 0x001fc40000000000 */
[----:B------:R-:W-:Y:S02]  /*0060*/  LOP3.LUT R15, RZ, R0, RZ, 0x33, !PT ;  /* 0x00000000ff0f7212 */ /* 0x000fe400078e33ff */
[----:B------:R-:W0:Y:S01]  /*0070*/  I2F.RP R3, R2 ;  /* 0x0000000200037306 */ /* 0x000e220000209400 */
[----:B-1----:R-:W-:Y:S01]  /*0080*/  IMAD R5, R5, UR4, R4 ;  /* 0x0000000405057c24 */ /* 0x002fe2000f8e0204 */
[----:B------:R-:W1:Y:S06]  /*0090*/  LDCU UR4, c[0x0][0x3b4] ;  /* 0x00007680ff0477ac */ /* 0x000e6c0008000800 */
[----:B0-----:R-:W0:Y:S01]  /*00a0*/  MUFU.RCP R3, R3 ;  /* 0x0000000300037308 */ /* 0x001e220000001000 */
[----:B------:R-:W-:Y:S01]  /*00b0*/  IABS R13, R5 ;  /* 0x00000005000d7213 */ /* 0x000fe20000000000 */
[----:B0-----:R-:W-:-:S06]  /*00c0*/  VIADD R6, R3, 0xffffffe ;  /* 0x0ffffffe03067836 */ /* 0x001fcc0000000000 */
[----:B------:R0:W2:Y:S02]  /*00d0*/  F2I.FTZ.U32.TRUNC.NTZ R7, R6 ;  /* 0x0000000600077305 */ /* 0x0000a4000021f000 */
[----:B0-----:R-:W-:Y:S02]  /*00e0*/  HFMA2 R6, -RZ, RZ, 0, 0 ;  /* 0x00000000ff067431 */ /* 0x001fe400000001ff */
[----:B--2---:R-:W-:-:S04]  /*00f0*/  IMAD.MOV R9, RZ, RZ, -R7 ;  /* 0x000000ffff097224 */ /* 0x004fc800078e0a07 */
[----:B------:R-:W-:-:S04]  /*0100*/  IMAD R9, R9, R2, RZ ;  /* 0x0000000209097224 */ /* 0x000fc800078e02ff */
[----:B------:R-:W-:-:S06]  /*0110*/  IMAD.HI.U32 R7, R7, R9, R6 ;  /* 0x0000000907077227 */ /* 0x000fcc00078e0006 */
[----:B------:R-:W-:-:S04]  /*0120*/  IMAD.HI.U32 R7, R7, R13, RZ ;  /* 0x0000000d07077227 */ /* 0x000fc800078e00ff */
[----:B------:R-:W-:-:S04]  /*0130*/  IMAD.MOV R3, RZ, RZ, -R7 ;  /* 0x000000ffff037224 */ /* 0x000fc800078e0a07 */
[----:B------:R-:W-:Y:S01]  /*0140*/  IMAD R13, R2, R3, R13 ;  /* 0x00000003020d7224 */ /* 0x000fe200078e020d */
[----:B------:R-:W-:-:S04]  /*0150*/  LOP3.LUT R3, R5, R0, RZ, 0x3c, !PT ;  /* 0x0000000005037212 */ /* 0x000fc800078e3cff */
[----:B------:R-:W-:Y:S02]  /*0160*/  ISETP.GT.U32.AND P1, PT, R2, R13, PT ;  /* 0x0000000d0200720c */ /* 0x000fe40003f24070 */
[----:B------:R-:W-:-:S11]  /*0170*/  ISETP.GE.AND P2, PT, R3, RZ, PT ;  /* 0x000000ff0300720c */ /* 0x000fd60003f46270 */
[----:B------:R-:W-:Y:S01]  /*0180*/  @!P1 IMAD.IADD R13, R13, 0x1, -R2 ;  /* 0x000000010d0d9824 */ /* 0x000fe200078e0a02 */
[----:B------:R-:W-:-:S04]  /*0190*/  @!P1 IADD3 R7, PT, PT, R7, 0x1, RZ ;  /* 0x0000000107079810 */ /* 0x000fc80007ffe0ff */
[----:B------:R-:W-:-:S13]  /*01a0*/  ISETP.GE.U32.AND P0, PT, R13, R2, PT ;  /* 0x000000020d00720c */ /* 0x000fda0003f06070 */
[----:B------:R-:W-:Y:S01]  /*01b0*/  @P0 VIADD R7, R7, 0x1 ;  /* 0x0000000107070836 */ /* 0x000fe20000000000 */
[----:B------:R-:W-:-:S03]  /*01c0*/  ISETP.NE.AND P0, PT, R0, RZ, PT ;  /* 0x000000ff0000720c */ /* 0x000fc60003f05270 */
[----:B------:R-:W-:-:S05]  /*01d0*/  @!P2 IMAD.MOV R7, RZ, RZ, -R7 ;  /* 0x000000ffff07a224 */ /* 0x000fca00078e0a07 */
[----:B------:R-:W-:-:S04]  /*01e0*/  SEL R7, R15, R7, !P0 ;  /* 0x000000070f077207 */ /* 0x000fc80004000000 */
[----:B-1----:R-:W-:-:S13]  /*01f0*/  ISETP.GE.AND P1, PT, R7, UR4, PT ;  /* 0x0000000407007c0c */ /* 0x002fda000bf26270 */
[----:B------:R-:W-:Y:S05]  /*0200*/  @P1 EXIT ;  /* 0x000000000000194d */ /* 0x000fea0003800000 */
[----:B------:R-:W-:-:S13]  /*0210*/  ISETP.GE.AND P1, PT, R0, RZ, PT ;  /* 0x000000ff0000720c */ /* 0x000fda0003f26270 */
[----:B------:R-:W-:Y:S05]  /*0220*/  @!P1 EXIT ;  /* 0x000000000000994d */ /* 0x000fea0003800000 */
[----:B------:R-:W0:Y:S01]  /*0230*/  LDC R6, c[0x0][0x3ac] ;  /* 0x0000eb00ff067b82 */ /* 0x000e220000000800 */
[----:B------:R-:W-:Y:S01]  /*0240*/  IABS R14, R7 ;  /* 0x00000007000e7213 */ /* 0x000fe20000000000 */
[----:B------:R-:W1:Y:S01]  /*0250*/  LDCU UR4, c[0x0][0x394] ;  /* 0x00007280ff0477ac */ /* 0x000e620008000800 */
[----:B------:R-:W-:Y:S02]  /*0260*/  ISETP.GT.U32.AND P3, PT, R2, R13, PT ;  /* 0x0000000d0200720c */ /* 0x000fe40003f64070 */
[----:B------:R-:W-:Y:S01]  /*0270*/  ISETP.GE.AND P4, PT, R5, RZ, PT ;  /* 0x000000ff0500720c */ /* 0x000fe20003f86270 */
[----:B------:R-:W2:Y:S02]  /*0280*/  LDCU UR6, c[0x0][0x3a8] ;  /* 0x00007500ff0677ac */ /* 0x000ea40008000800 */
[----:B------:R-:W3:Y:S01]  /*0290*/  LDC R8, c[0x0][0x3bc] ;  /* 0x0000ef00ff087b82 */ /* 0x000ee20000000800 */
[----:B------:R-:W4:Y:S07]  /*02a0*/  LDCU.64 UR8, c[0x0][0x398] ;  /* 0x00007300ff0877ac */ /* 0x000f2e0008000a00 */
[----:B------:R-:W5:Y:S01]  /*02b0*/  LDC R12, c[0x0][0x3b0] ;  /* 0x0000ec00ff0c7b82 */ /* 0x000f620000000800 */
[----:B0-----:R-:W-:-:S04]  /*02c0*/  IABS R9, R6 ;  /* 0x0000000600097213 */ /* 0x001fc80000000000 */
[----:B------:R-:W0:Y:S01]  /*02d0*/  I2F.RP R3, R9 ;  /* 0x0000000900037306 */ /* 0x000e220000209400 */
[----:B---3--:R-:W-:-:S07]  /*02e0*/  IABS R16, R8 ;  /* 0x0000000800107213 */ /* 0x008fce0000000000 */
[----:B------:R-:W3:Y:S01]  /*02f0*/  I2F.RP R20, R16 ;  /* 0x0000001000147306 */ /* 0x000ee20000209400 */
[----:B-----5:R-:W-:-:S07]  /*0300*/  IABS R10, R12 ;  /* 0x0000000c000a7213 */ /* 0x020fce0000000000 */
[----:B0-----:R-:W0:Y:S08]  /*0310*/  MUFU.RCP R3, R3 ;  /* 0x0000000300037308 */ /* 0x001e300000001000 */
[----:B------:R-:W5:Y:S08]  /*0320*/  I2F.RP R17, R10 ;  /* 0x0000000a00117306 */ /* 0x000f700000209400 */
[----:B---3--:R-:W-:Y:S01]  /*0330*/  MUFU.RCP R20, R20 ;  /* 0x0000001400147308 */ /* 0x008fe20000001000 */
[----:B0-----:R-:W-:-:S07]  /*0340*/  IADD3 R18, PT, PT, R3, 0xffffffe, RZ ;  /* 0x0ffffffe03127810 */ /* 0x001fce0007ffe0ff */
[----:B------:R0:W3:Y:S08]  /*0350*/  F2I.FTZ.U32.TRUNC.NTZ R19, R18 ;  /* 0x0000001200137305 */ /* 0x0000f0000021f000 */
[----:B-----5:R-:W5:Y:S01]  /*0360*/  MUFU.RCP R17, R17 ;  /* 0x0000001100117308 */ /* 0x020f620000001000 */
[----:B0-----:R-:W-:Y:S02]  /*0370*/  IMAD.MOV.U32 R18, RZ, RZ, RZ ;  /* 0x000000ffff127224 */ /* 0x001fe400078e00ff */
[----:B---3--:R-:W-:-:S04]  /*0380*/  IMAD.MOV R4, RZ, RZ, -R19 ;  /* 0x000000ffff047224 */ /* 0x008fc800078e0a13 */
[----:B------:R-:W-:-:S04]  /*0390*/  IMAD R11, R4, R9, RZ ;  /* 0x00000009040b7224 */ /* 0x000fc800078e02ff */
[----:B------:R-:W-:Y:S01]  /*03a0*/  IMAD.HI.U32 R11, R19, R11, R18 ;  /* 0x0000000b130b7227 */ /* 0x000fe200078e0012 */
[----:B-----5:R-:W-:-:S05]  /*03b0*/  IADD3 R18, PT, PT, R17, 0xffffffe, RZ ;  /* 0x0ffffffe11127810 */ /* 0x020fca0007ffe0ff */
[----:B------:R-:W-:Y:S01]  /*03c0*/  IMAD.HI.U32 R4, R11, R14, RZ ;  /* 0x0000000e0b047227 */ /* 0x000fe200078e00ff */
[----:B------:R-:W0:Y:S04]  /*03d0*/  F2I.FTZ.U32.TRUNC.NTZ R5, R18 ;  /* 0x0000001200057305 */ /* 0x000e28000021f000 */
[----:B------:R-:W-:-:S05]  /*03e0*/  IADD3 R3, PT, PT, -R4, RZ, RZ ;  /* 0x000000ff04037210 */ /* 0x000fca0007ffe1ff */
[----:B------:R-:W-:Y:S02]  /*03f0*/  IMAD R14, R9, R3, R14 ;  /* 0x00000003090e7224 */ /* 0x000fe400078e020e */
[----:B------:R-:W-:-:S03]  /*0400*/  VIADD R3, R20, 0xffffffe ;  /* 0x0ffffffe14037836 */ /* 0x000fc60000000000 */
[----:B------:R-:W-:Y:S02]  /*0410*/  ISETP.GT.U32.AND P2, PT, R9, R14, PT ;  /* 0x0000000e0900720c */ /* 0x000fe40003f44070 */
[----:B0-----:R-:W-:Y:S01]  /*0420*/  IADD3 R21, PT, PT, RZ, -R5, RZ ;  /* 0x80000005ff157210 */ /* 0x001fe20007ffe0ff */
[----:B------:R-:W0:Y:S10]  /*0430*/  F2I.FTZ.U32.TRUNC.NTZ R3, R3 ;  /* 0x0000000300037305 */ /* 0x000e34000021f000 */
[----:B------:R-:W-:-:S02]  /*0440*/  @!P2 IMAD.IADD R14, R14, 0x1, -R9 ;  /* 0x000000010e0ea824 */ /* 0x000fc400078e0a09 */
[----:B------:R-:W-:-:S03]  /*0450*/  @!P2 VIADD R4, R4, 0x1 ;  /* 0x000000010404a836 */ /* 0x000fc60000000000 */
[----:B------:R-:W-:Y:S01]  /*0460*/  ISETP.GE.U32.AND P1, PT, R14, R9, PT ;  /* 0x000000090e00720c */ /* 0x000fe20003f26070 */
[----:B------:R-:W-:Y:S01]  /*0470*/  IMAD.IADD R14, R13, 0x1, -R2 ;  /* 0x000000010d0e7824 */ /* 0x000fe200078e0a02 */
[----:B------:R-:W-:Y:S01]  /*0480*/  LOP3.LUT R2, R7, R6, RZ, 0x3c, !PT ;  /* 0x0000000607027212 */ /* 0x000fe200078e3cff */
[----:B0-----:R-:W-:-:S03]  /*0490*/  IMAD.MOV R19, RZ, RZ, -R3 ;  /* 0x000000ffff137224 */ /* 0x001fc600078e0a03 */
[----:B------:R-:W-:Y:S01]  /*04a0*/  SEL R14, R14, R13, !P3 ;  /* 0x0000000d0e0e7207 */ /* 0x000fe20005800000 */
[----:B------:R-:W-:Y:S01]  /*04b0*/  IMAD R19, R19, R16, RZ ;  /* 0x0000001013137224 */ /* 0x000fe200078e02ff */
[----:B------:R-:W-:Y:S01]  /*04c0*/  ISETP.GE.AND P3, PT, R2, RZ, PT ;  /* 0x000000ff0200720c */ /* 0x000fe20003f66270 */
[----:B------:R-:W0:Y:S01]  /*04d0*/  LDC R13, c[0x0][0x3a4] ;  /* 0x0000e900ff0d7b82 */ /* 0x000e220000000800 */
[----:B------:R-:W-:Y:S01]  /*04e0*/  @!P4 IADD3 R14, PT, PT, -R14, RZ, RZ ;  /* 0x000000ff0e0ec210 */ /* 0x000fe20007ffe1ff */
[----:B------:R-:W-:Y:S02]  /*04f0*/  IMAD.MOV.U32 R2, RZ, RZ, RZ ;  /* 0x000000ffff027224 */ /* 0x000fe400078e00ff */
[----:B------:R-:W-:Y:S01]  /*0500*/  @P1 VIADD R4, R4, 0x1 ;  /* 0x0000000104041836 */ /* 0x000fe20000000000 */
[----:B------:R-:W-:Y:S01]  /*0510*/  SEL R15, R15, R14, !P0 ;  /* 0x0000000e0f0f7207 */ /* 0x000fe20004000000 */
[----:B------:R-:W-:Y:S01]  /*0520*/  IMAD.HI.U32 R2, R3, R19, R2 ;  /* 0x0000001303027227 */ /* 0x000fe200078e0002 */
[----:B------:R-:W-:-:S02]  /*0530*/  ISETP.NE.AND P1, PT, R6, RZ, PT ;  /* 0x000000ff0600720c */ /* 0x000fc40003f25270 */
[----:B------:R-:W-:Y:S01]  /*0540*/  LOP3.LUT R14, RZ, R6, RZ, 0x33, !PT ;  /* 0x00000006ff0e7212 */ /* 0x000fe200078e33ff */
[----:B------:R-:W-:Y:S01]  /*0550*/  IMAD R3, R21, R10, RZ ;  /* 0x0000000a15037224 */ /* 0x000fe200078e02ff */
[----:B------:R-:W-:Y:S01]  /*0560*/  IABS R18, R15 ;  /* 0x0000000f00127213 */ /* 0x000fe20000000000 */
[----:B------:R-:W-:-:S03]  /*0570*/  @!P3 IMAD.MOV R4, RZ, RZ, -R4 ;  /* 0x000000ffff04b224 */ /* 0x000fc600078e0a04 */
[----:B------:R-:W-:Y:S02]  /*0580*/  MOV R19, R18 ;  /* 0x0000001200137202 */ /* 0x000fe40000000f00 */
[----:B------:R-:W-:Y:S01]  /*0590*/  SEL R17, R14, R4, !P1 ;  /* 0x000000040e117207 */ /* 0x000fe20004800000 */
[----:B------:R-:W-:-:S03]  /*05a0*/  IMAD.MOV.U32 R4, RZ, RZ, RZ ;  /* 0x000000ffff047224 */ /* 0x000fc600078e00ff */
[----:B------:R-:W-:Y:S01]  /*05b0*/  IABS R18, R17 ;  /* 0x0000001100127213 */ /* 0x000fe20000000000 */
[----:B------:R-:W-:Y:S01]  /*05c0*/  IMAD.HI.U32 R4, R5, R3, R4 ;  /* 0x0000000305047227 */ /* 0x000fe200078e0004 */
[-C--:B------:R-:W-:Y:S02]  /*05d0*/  LOP3.LUT R17, R17, R12.reuse, RZ, 0x3c, !PT ;  /* 0x0000000c11117212 */ /* 0x080fe400078e3cff */
[----:B0-----:R-:W-:Y:S01]  /*05e0*/  IABS R5, R13 ;  /* 0x0000000d00057213 */ /* 0x001fe20000000000 */
[----:B------:R-:W-:Y:S01]  /*05f0*/  IMAD.MOV.U32 R3, RZ, RZ, R18 ;  /* 0x000000ffff037224 */ /* 0x000fe200078e0012 */
[----:B------:R-:W-:Y:S01]  /*0600*/  ISETP.GE.AND P2, PT, R17, RZ, PT ;  /* 0x000000ff1100720c */ /* 0x000fe20003f46270 */
[----:B------:R-:W-:Y:S01]  /*0610*/  IMAD.HI.U32 R18, R2, R19, RZ ;  /* 0x0000001302127227 */ /* 0x000fe200078e00ff */
[----:B------:R-:W0:Y:S01]  /*0620*/  I2F.RP R20, R5 ;  /* 0x0000000500147306 */ /* 0x000e220000209400 */
[----:B------:R-:W-:Y:S02]  /*0630*/  LOP3.LUT R17, RZ, R12, RZ, 0x33, !PT ;  /* 0x0000000cff117212 */ /* 0x000fe400078e33ff */
[----:B------:R-:W-:Y:S01]  /*0640*/  IMAD.HI.U32 R2, R4, R3, RZ ;  /* 0x0000000304027227 */ /* 0x000fe200078e00ff */
[----:B------:R-:W-:-:S03]  /*0650*/  IADD3 R22, PT, PT, -R18, RZ, RZ ;  /* 0x000000ff12167210 */ /* 0x000fc60007ffe1ff */
[----:B------:R-:W-:Y:S02]  /*0660*/  IMAD.MOV R21, RZ, RZ, -R2 ;  /* 0x000000ffff157224 */ /* 0x000fe400078e0a02 */
[----:B------:R-:W-:Y:S02]  /*0670*/  IMAD R19, R16, R22, R19 ;  /* 0x0000001610137224 */ /* 0x000fe400078e0213 */
[----:B------:R-:W-:-:S03]  /*0680*/  IMAD R3, R10, R21, R3 ;  /* 0x000000150a037224 */ /* 0x000fc600078e0203 */
[----:B------:R-:W-:Y:S01]  /*0690*/  ISETP.GT.U32.AND P3, PT, R16, R19, PT ;  /* 0x000000131000720c */ /* 0x000fe20003f64070 */
[----:B0-----:R-:W0:Y:S01]  /*06a0*/  MUFU.RCP R20, R20 ;  /* 0x0000001400147308 */ /* 0x001e220000001000 */
[----:B------:R-:W-:-:S11]  /*06b0*/  ISETP.GT.U32.AND P0, PT, R10, R3, PT ;  /* 0x000000030a00720c */ /* 0x000fd60003f04070 */
[----:B------:R-:W-:Y:S02]  /*06c0*/  @!P3 IMAD.IADD R19, R19, 0x1, -R16 ;  /* 0x000000011313b824 */ /* 0x000fe400078e0a10 */
[----:B------:R-:W-:Y:S01]  /*06d0*/  @!P0 IADD3 R3, PT, PT, R3, -R10, RZ ;  /* 0x8000000a03038210 */ /* 0x000fe20007ffe0ff */
[----:B------:R-:W-:Y:S01]  /*06e0*/  @!P3 VIADD R18, R18, 0x1 ;  /* 0x000000011212b836 */ /* 0x000fe20000000000 */
[----:B------:R-:W-:Y:S02]  /*06f0*/  ISETP.NE.AND P3, PT, R8, RZ, PT ;  /* 0x000000ff0800720c */ /* 0x000fe40003f65270 */
[----:B------:R-:W-:Y:S01]  /*0700*/  ISETP.GE.U32.AND P4, PT, R19, R16, PT ;  /* 0x000000101300720c */ /* 0x000fe20003f86070 */
[----:B------:R-:W-:Y:S01]  /*0710*/  IMAD.MOV R19, RZ, RZ, -R6 ;  /* 0x000000ffff137224 */ /* 0x000fe200078e0a06 */
[----:B------:R-:W-:Y:S02]  /*0720*/  LOP3.LUT R16, R15, R8, RZ, 0x3c, !PT ;  /* 0x000000080f107212 */ /* 0x000fe400078e3cff */
[----:B------:R-:W-:Y:S01]  /*0730*/  ISETP.GE.U32.AND P5, PT, R3, R10, PT ;  /* 0x0000000a0300720c */ /* 0x000fe20003fa6070 */
[----:B0-----:R-:W-:Y:S01]  /*0740*/  VIADD R3, R20, 0xffffffe ;  /* 0x0ffffffe14037836 */ /* 0x001fe20000000000 */
[----:B------:R-:W-:Y:S01]  /*0750*/  ISETP.GE.AND P6, PT, R16, RZ, PT ;  /* 0x000000ff1000720c */ /* 0x000fe20003fc6270 */
[----:B------:R-:W-:Y:S01]  /*0760*/  IMAD R19, R19, R12, RZ ;  /* 0x0000000c13137224 */ /* 0x000fe200078e02ff */
[----:B------:R-:W-:-:S02]  /*0770*/  @!P0 IADD3 R2, PT, PT, R2, 0x1, RZ ;  /* 0x0000000102028810 */ /* 0x000fc40007ffe0ff */
[----:B------:R-:W-:Y:S01]  /*0780*/  ISETP.NE.AND P0, PT, R12, RZ, PT ;  /* 0x000000ff0c00720c */ /* 0x000fe20003f05270 */
[----:B------:R-:W0:Y:S02]  /*0790*/  F2I.FTZ.U32.TRUNC.NTZ R3, R3 ;  /* 0x0000000300037305 */ /* 0x000e24000021f000 */
[----:B------:R-:W-:-:S04]  /*07a0*/  @P4 VIADD R18, R18, 0x1 ;  /* 0x0000000112124836 */ /* 0x000fc80000000000 */
[----:B------:R-:W-:Y:S01]  /*07b0*/  IMAD.MOV.U32 R16, RZ, RZ, R18 ;  /* 0x000000ffff107224 */ /* 0x000fe200078e0012 */
[----:B------:R-:W-:-:S03]  /*07c0*/  @P5 IADD3 R2, PT, PT, R2, 0x1, RZ ;  /* 0x0000000102025810 */ /* 0x000fc60007ffe0ff */
[----:B------:R-:W-:Y:S01]  /*07d0*/  @!P6 IMAD.MOV R16, RZ, RZ, -R16 ;  /* 0x000000ffff10e224 */ /* 0x000fe200078e0a10 */
[----:B------:R-:W-:Y:S02]  /*07e0*/  @!P2 IADD3 R2, PT, PT, -R2, RZ, RZ ;  /* 0x000000ff0202a210 */ /* 0x000fe40007ffe1ff */
[----:B------:R-:W-:Y:S02]  /*07f0*/  @!P3 LOP3.LUT R16, RZ, R8, RZ, 0x33, !PT ;  /* 0x00000008ff10b212 */ /* 0x000fe400078e33ff */
[----:B------:R-:W-:Y:S01]  /*0800*/  SEL R12, R17, R2, !P0 ;  /* 0x00000002110c7207 */ /* 0x000fe20004000000 */
[----:B0-----:R-:W-:Y:S02]  /*0810*/  IMAD.MOV R18, RZ, RZ, -R3 ;  /* 0x000000ffff127224 */ /* 0x001fe400078e0a03 */
[----:B------:R-:W-:Y:S02]  /*0820*/  IMAD.MOV R2, RZ, RZ, -R16 ;  /* 0x000000ffff027224 */ /* 0x000fe400078e0a10 */
[----:B------:R-:W-:-:S02]  /*0830*/  IMAD R19, R12, R19, R7 ;  /* 0x000000130c137224 */ /* 0x000fc400078e0207 */
[----:B------:R-:W-:Y:S02]  /*0840*/  IMAD R8, R8, R2, R15 ;  /* 0x0000000208087224 */ /* 0x000fe400078e020f */
[----:B------:R-:W-:Y:S02]  /*0850*/  HFMA2 R2, -RZ, RZ, 0, 0 ;  /* 0x00000000ff027431 */ /* 0x000fe400000001ff */
[----:B------:R-:W-:Y:S01]  /*0860*/  IMAD R21, R18, R5, RZ ;  /* 0x0000000512157224 */ /* 0x000fe200078e02ff */
[----:B------:R-:W-:Y:S02]  /*0870*/  IABS R20, R19 ;  /* 0x0000001300147213 */ /* 0x000fe40000000000 */
[----:B------:R-:W-:Y:S02]  /*0880*/  IABS R18, R8 ;  /* 0x0000000800127213 */ /* 0x000fe40000000000 */
[----:B------:R-:W-:Y:S01]  /*0890*/  LOP3.LUT R6, R19, R6, RZ, 0x3c, !PT ;  /* 0x0000000613067212 */ /* 0x000fe200078e3cff */
[----:B------:R-:W-:-:S04]  /*08a0*/  IMAD.HI.U32 R4, R4, R20, RZ ;  /* 0x0000001404047227 */ /* 0x000fc800078e00ff */
[----:B------:R-:W-:-:S04]  /*08b0*/  IMAD.HI.U32 R2, R3, R21, R2 ;  /* 0x0000001503027227 */ /* 0x000fc800078e0002 */
[----:B------:R-:W-:Y:S02]  /*08c0*/  IMAD.MOV.U32 R3, RZ, RZ, R18 ;  /* 0x000000ffff037224 */ /* 0x000fe400078e0012 */
[----:B------:R-:W-:Y:S02]  /*08d0*/  IMAD.MOV R21, RZ, RZ, -R4 ;  /* 0x000000ffff157224 */ /* 0x000fe400078e0a04 */
[----:B------:R-:W-:-:S04]  /*08e0*/  IMAD.HI.U32 R2, R2, R3, RZ ;  /* 0x0000000302027227 */ /* 0x000fc800078e00ff */
[----:B------:R-:W-:Y:S01]  /*08f0*/  IMAD.HI.U32 R18, R11, R20, RZ ;  /* 0x000000140b127227 */ /* 0x000fe200078e00ff */
[----:B------:R-:W-:-:S03]  /*0900*/  IADD3 R4, PT, PT, -R2, RZ, RZ ;  /* 0x000000ff02047210 */ /* 0x000fc60007ffe1ff */
[C---:B------:R-:W-:Y:S02]  /*0910*/  IMAD R11, R10.reuse, R21, R20 ;  /* 0x000000150a0b7224 */ /* 0x040fe400078e0214 */
[C---:B------:R-:W-:Y:S02]  /*0920*/  IMAD R4, R5.reuse, R4, R3 ;  /* 0x0000000405047224 */ /* 0x040fe400078e0203 */
[----:B------:R-:W-:Y:S01]  /*0930*/  IMAD.MOV R3, RZ, RZ, -R18 ;  /* 0x000000ffff037224 */ /* 0x000fe200078e0a12 */
[----:B------:R-:W-:Y:S02]  /*0940*/  ISETP.GT.U32.AND P3, PT, R10, R11, PT ;  /* 0x0000000b0a00720c */ /* 0x000fe40003f64070 */
[----:B------:R-:W-:Y:S01]  /*0950*/  ISETP.GT.U32.AND P6, PT, R5, R4, PT ;  /* 0x000000040500720c */ /* 0x000fe20003fc4070 */
[----:B------:R-:W-:Y:S01]  /*0960*/  IMAD R20, R9, R3, R20 ;  /* 0x0000000309147224 */ /* 0x000fe200078e0214 */
[----:B------:R-:W-:-:S04]  /*0970*/  LOP3.LUT R3, R8, R13, RZ, 0x3c, !PT ;  /* 0x0000000d08037212 */ /* 0x000fc800078e3cff */
[----:B------:R-:W-:-:S05]  /*0980*/  ISETP.GT.U32.AND P2, PT, R9, R20, PT ;  /* 0x000000140900720c */ /* 0x000fca0003f44070 */
[----:B------:R-:W-:Y:S02]  /*0990*/  @!P3 IMAD.IADD R11, R11, 0x1, -R10 ;  /* 0x000000010b0bb824 */ /* 0x000fe400078e0a0a */
[----:B------:R-:W-:Y:S01]  /*09a0*/  @!P6 IADD3 R4, PT, PT, R4, -R5, RZ ;  /* 0x800000050404e210 */ /* 0x000fe20007ffe0ff */
[----:B------:R-:W-:Y:S01]  /*09b0*/  @!P6 VIADD R2, R2, 0x1 ;  /* 0x000000010202e836 */ /* 0x000fe20000000000 */
[----:B------:R-:W-:Y:S02]  /*09c0*/  ISETP.GE.AND P6, PT, R3, RZ, PT ;  /* 0x000000ff0300720c */ /* 0x000fe40003fc6270 */
[----:B------:R-:W-:Y:S02]  /*09d0*/  ISETP.GT.U32.AND P3, PT, R10, R11, PT ;  /* 0x0000000b0a00720c */ /* 0x000fe40003f64070 */
[----:B------:R-:W-:Y:S01]  /*09e0*/  ISETP.GE.U32.AND P4, PT, R4, R5, PT ;  /* 0x000000050400720c */ /* 0x000fe20003f86070 */
[----:B------:R-:W-:Y:S02]  /*09f0*/  @!P2 IMAD.IADD R20, R20, 0x1, -R9 ;  /* 0x000000011414a824 */ /* 0x000fe400078e0a09 */
[----:B------:R-:W-:Y:S01]  /*0a00*/  @!P2 VIADD R18, R18, 0x1 ;  /* 0x000000011212a836 */ /* 0x000fe20000000000 */
[----:B------:R-:W-:-:S02]  /*0a10*/  ISETP.GE.AND P2, PT, R19, RZ, PT ;  /* 0x000000ff1300720c */ /* 0x000fc40003f46270 */
[----:B------:R-:W-:Y:S01]  /*0a20*/  ISETP.GE.U32.AND P5, PT, R20, R9, PT ;  /* 0x000000091400720c */ /* 0x000fe20003fa6070 */
[----:B-1----:R-:W-:Y:S01]  /*0a30*/  IMAD R9, R12, UR4, R16 ;  /* 0x000000040c097c24 */ /* 0x002fe2000f8e0210 */
[----:B------:R-:W0:Y:S03]  /*0a40*/  LDCU.64 UR4, c[0x0][0x358] ;  /* 0x00006b00ff0477ac */ /* 0x000e260008000a00 */
[----:B------:R-:W-:Y:S02]  /*0a50*/  @!P3 IADD3 R11, PT, PT, R11, -R10, RZ ;  /* 0x8000000a0b0bb210 */ /* 0x000fe40007ffe0ff */
[----:B------:R-:W-:Y:S01]  /*0a60*/  @P4 VIADD R2, R2, 0x1 ;  /* 0x0000000102024836 */ /* 0x000fe20000000000 */
[----:B------:R-:W-:Y:S02]  /*0a70*/  ISETP.NE.AND P4, PT, R13, RZ, PT ;  /* 0x000000ff0d00720c */ /* 0x000fe40003f85270 */
[----:B------:R-:W-:-:S02]  /*0a80*/  ISETP.GE.AND P3, PT, R6, RZ, PT ;  /* 0x000000ff0600720c */ /* 0x000fc40003f66270 */
[----:B------:R-:W-:Y:S01]  /*0a90*/  MOV R5, R2 ;  /* 0x0000000200057202 */ /* 0x000fe20000000f00 */
[----:B------:R-:W-:Y:S01]  /*0aa0*/  @P5 VIADD R18, R18, 0x1 ;  /* 0x0000000112125836 */ /* 0x000fe20000000000 */
[----:B------:R-:W1:Y:S01]  /*0ab0*/  LDC.64 R2, c[0x0][0x380] ;  /* 0x0000e000ff027b82 */ /* 0x000e620000000a00 */
[----:B------:R-:W-:Y:S02]  /*0ac0*/  @!P2 IADD3 R11, PT, PT, -R11, RZ, RZ ;  /* 0x000000ff0b0ba210 */ /* 0x000fe40007ffe1ff */
[----:B------:R-:W-:Y:S02]  /*0ad0*/  @!P6 IMAD.MOV R5, RZ, RZ, -R5 ;  /* 0x000000ffff05e224 */ /* 0x000fe400078e0a05 */
[----:B------:R-:W-:Y:S02]  /*0ae0*/  SEL R11, R17, R11, !P0 ;  /* 0x0000000b110b7207 */ /* 0x000fe40004000000 */
[----:B------:R-:W-:Y:S02]  /*0af0*/  @!P4 LOP3.LUT R5, RZ, R13, RZ, 0x33, !PT ;  /* 0x0000000dff05c212 */ /* 0x000fe400078e33ff */
[----:B------:R-:W-:-:S03]  /*0b00*/  @!P3 IADD3 R18, PT, PT, -R18, RZ, RZ ;  /* 0x000000ff1212b210 */ /* 0x000fc60007ffe1ff */
[----:B------:R-:W-:Y:S01]  /*0b10*/  IMAD.MOV R4, RZ, RZ, -R5 ;  /* 0x000000ffff047224 */ /* 0x000fe200078e0a05 */
[----:B------:R-:W-:-:S03]  /*0b20*/  SEL R14, R14, R18, !P1 ;  /* 0x000000120e0e7207 */ /* 0x000fc60004800000 */
[----:B------:R-:W-:Y:S02]  /*0b30*/  IMAD R4, R13, R4, R8 ;  /* 0x000000040d047224 */ /* 0x000fe400078e0208 */
[----:B--2---:R-:W-:Y:S02]  /*0b40*/  IMAD R14, R14, UR6, R5 ;  /* 0x000000060e0e7c24 */ /* 0x004fe4000f8e0205 */
[----:B------:R-:W-:Y:S02]  /*0b50*/  IMAD R5, R11, UR6, R4 ;  /* 0x000000060b057c24 */ /* 0x000fe4000f8e0204 */
[----:B----4-:R-:W-:-:S04]  /*0b60*/  IMAD R14, R9, UR8, R14 ;  /* 0x00000008090e7c24 */ /* 0x010fc8000f8e020e */
[----:B------:R-:W-:-:S04]  /*0b70*/  IMAD R5, R14, UR9, R5 ;  /* 0x000000090e057c24 */ /* 0x000fc8000f8e0205 */
[----:B-1----:R-:W-:Y:S02]  /*0b80*/  IMAD.WIDE R2, R5, 0x4, R2 ;  /* 0x0000000405027825 */ /* 0x002fe400078e0202 */
[----:B------:R-:W1:Y:S04]  /*0b90*/  LDC.64 R4, c[0x0][0x388] ;  /* 0x0000e200ff047b82 */ /* 0x000e680000000a00 */
[----:B0-----:R-:W2:Y:S01]  /*0ba0*/  LDG.E R3, desc[UR4][R2.64] ;  /* 0x0000000402037981 */ /* 0x001ea2000c1e1900 */
[----:B------:R-:W-:-:S04]  /*0bb0*/  IMAD R7, R7, R0, R15 ;  /* 0x0000000007077224 */ /* 0x000fc800078e020f */
[----:B-1----:R-:W-:-:S05]  /*0bc0*/  IMAD.WIDE R4, R7, 0x4, R4 ;  /* 0x0000000407047825 */ /* 0x002fca00078e0204 */
[----:B--2---:R-:W-:Y:S01]  /*0bd0*/  STG.E desc[UR4][R4.64], R3 ;  /* 0x0000000304007986 */ /* 0x004fe2000c101904 */
[----:B------:R-:W-:Y:S05]  /*0be0*/  EXIT ;  /* 0x000000000000794d */ /* 0x000fea0003800000 */
.L_x_1:
        /* <DEDUP_REMOVED lines=9> */
.L_x_14:


//--------------------- .text.im2col_gpuv3        --------------------------
	.section	.text.im2col_gpuv3,"ax",@progbits
	.align	128
        .global         im2col_gpuv3
        .type           im2col_gpuv3,@function
        .size           im2col_gpuv3,(.L_x_15 - im2col_gpuv3)
        .other          im2col_gpuv3,@"STO_CUDA_ENTRY STV_DEFAULT"
im2col_gpuv3:
.text.im2col_gpuv3:
[----:B------:R-:W-:Y:S01]  /*0000*/  LDC R1, c[0x0][0x37c] ;  /* 0x0000df00ff017b82 */ /* 0x000fe20000000800 */
[----:B------:R-:W0:Y:S07]  /*0010*/  S2R R3, SR_TID.X ;  /* 0x0000000000037919 */ /* 0x000e2e0000002100 */
[----:B------:R-:W0:Y:S01]  /*0020*/  S2UR UR4, SR_CTAID.X ;  /* 0x00000000000479c3 */ /* 0x000e220000002500 */
[----:B------:R-:W1:Y:S01]  /*0030*/  LDCU UR6, c[0x0][0x3b4] ;  /* 0x00007680ff0677ac */ /* 0x000e620008000800 */
[----:B------:R-:W2:Y:S06]  /*0040*/  S2R R2, SR_TID.Y ;  /* 0x0000000000027919 */ /* 0x000eac0000002200 */
[----:B------:R-:W0:Y:S08]  /*0050*/  LDC R0, c[0x0][0x360] ;  /* 0x0000d800ff007b82 */ /* 0x000e300000000800 */
[----:B------:R-:W2:Y:S08]  /*0060*/  S2UR UR5, SR_CTAID.Y ;  /* 0x00000000000579c3 */ /* 0x000eb00000002600 */
[----:B------:R-:W2:Y:S01]  /*0070*/  LDC R5, c[0x0][0x364] ;  /* 0x0000d900ff057b82 */ /* 0x000ea20000000800 */
[----:B0-----:R-:W-:-:S05]  /*0080*/  IMAD R0, R0, UR4, R3 ;  /* 0x0000000400007c24 */ /* 0x001fca000f8e0203 */
[----:B-1----:R-:W-:Y:S01]  /*0090*/  ISETP.GE.AND P0, PT, R0, UR6, PT ;  /* 0x0000000600007c0c */ /* 0x002fe2000bf06270 */
[----:B--2---:R-:W-:-:S12]  /*00a0*/  IMAD R5, R5, UR5, R2 ;  /* 0x0000000505057c24 */ /* 0x004fd8000f8e0202 */
[----:B------:R-:W-:Y:S05]  /*00b0*/  @P0 EXIT ;  /* 0x000000000000094d */ /* 0x000fea0003800000 */
[----:B------:R-:W0:Y:S02]  /*00c0*/  LDCU UR6, c[0x0][0x3b8] ;  /* 0x00007700ff0677ac */ /* 0x000e240008000800 */
[----:B0-----:R-:W-:-:S13]  /*00d0*/  ISETP.GE.AND P0, PT, R5, UR6, PT ;  /* 0x0000000605007c0c */ /* 0x001fda000bf06270 */
[----:B------:R-:W-:Y:S05]  /*00e0*/  @P0 EXIT ;  /* 0x000000000000094d */ /* 0x000fea0003800000 */
[----:B------:R-:W0:Y:S01]  /*00f0*/  LDC R7, c[0x0][0x3ac] ;  /* 0x0000eb00ff077b82 */ /* 0x000e220000000800 */
[----:B------:R-:W-:Y:S01]  /*0100*/  IABS R19, R5 ;  /* 0x0000000500137213 */ /* 0x000fe20000000000 */
[----:B------:R-:W1:Y:S01]  /*0110*/  LDCU UR4, c[0x0][0x394] ;  /* 0x00007280ff0477ac */ /* 0x000e620008000800 */
[----:B------:R-:W2:Y:S05]  /*0120*/  LDCU UR7, c[0x0][0x3a8] ;  /* 0x00007500ff0777ac */ /* 0x000eaa0008000800 */
        /* <DEDUP_REMOVED lines=9> */
[----:B---3--:R-:W3:Y:S08]  /*01c0*/  MUFU.RCP R12, R12 ;  /* 0x0000000c000c7308 */ /* 0x008ef00000001000 */
[----:B------:R-:W5:Y:S01]  /*01d0*/  I2F.RP R15, R6 ;  /* 0x00000006000f7306 */ /* 0x000f620000209400 */
[----:B0-----:R-:W-:Y:S01]  /*01e0*/  VIADD R2, R4, 0xffffffe ;  /* 0x0ffffffe04027836 */ /* 0x001fe20000000000 */
[----:B------:R-:W-:-:S06]  /*01f0*/  IABS R4, R0 ;  /* 0x0000000000047213 */ /* 0x000fcc0000000000 */
[----:B------:R0:W1:Y:S01]  /*0200*/  F2I.FTZ.U32.TRUNC.NTZ R3, R2 ;  /* 0x0000000200037305 */ /* 0x000062000021f000 */
[----:B---3--:R-:W-:-:S07]  /*0210*/  VIADD R13, R12, 0xffffffe ;  /* 0x0ffffffe0c0d7836 */ /* 0x008fce0000000000 */
[----:B-----5:R-:W3:Y:S01]  /*0220*/  MUFU.RCP R15, R15 ;  /* 0x0000000f000f7308 */ /* 0x020ee20000001000 */
[----:B0-----:R-:W-:Y:S02]  /*0230*/  HFMA2 R2, -RZ, RZ, 0, 0 ;  /* 0x00000000ff027431 */ /* 0x001fe400000001ff */
[----:B-1----:R-:W-:-:S05]  /*0240*/  IMAD.MOV R11, RZ, RZ, -R3 ;  /* 0x000000ffff0b7224 */ /* 0x002fca00078e0a03 */
[----:B------:R-:W0:Y:S01]  /*0250*/  F2I.FTZ.U32.TRUNC.NTZ R13, R13 ;  /* 0x0000000d000d7305 */ /* 0x000e22000021f000 */
[----:B------:R-:W-:-:S04]  /*0260*/  IMAD R11, R11, R8, RZ ;  /* 0x000000080b0b7224 */ /* 0x000fc800078e02ff */
[----:B------:R-:W-:-:S04]  /*0270*/  IMAD.HI.U32 R11, R3, R11, R2 ;  /* 0x0000000b030b7227 */ /* 0x000fc800078e0002 */
[----:B------:R-:W-:Y:S02]  /*0280*/  IMAD.MOV.U32 R3, RZ, RZ, R4 ;  /* 0x000000ffff037224 */ /* 0x000fe400078e0004 */
[----:B---3--:R-:W-:Y:S01]  /*0290*/  VIADD R12, R15, 0xffffffe ;  /* 0x0ffffffe0f0c7836 */ /* 0x008fe20000000000 */
[----:B------:R-:W-:Y:S01]  /*02a0*/  LOP3.LUT R15, R0, R7, RZ, 0x3c, !PT ;  /* 0x00000007000f7212 */ /* 0x000fe200078e3cff */
[----:B------:R-:W-:-:S03]  /*02b0*/  IMAD.HI.U32 R2, R11, R3, RZ ;  /* 0x000000030b027227 */ /* 0x000fc600078e00ff */
[----:B------:R-:W-:Y:S01]  /*02c0*/  ISETP.GE.AND P2, PT, R15, RZ, PT ;  /* 0x000000ff0f00720c */ /* 0x000fe20003f46270 */
[----:B0-----:R-:W-:Y:S01]  /*02d0*/  IMAD.MOV R17, RZ, RZ, -R13 ;  /* 0x000000ffff117224 */ /* 0x001fe200078e0a0d */
[----:B------:R-:W-:-:S03]  /*02e0*/  IADD3 R4, PT, PT, -R2, RZ, RZ ;  /* 0x000000ff02047210 */ /* 0x000fc60007ffe1ff */
[----:B------:R-:W-:Y:S02]  /*02f0*/  IMAD R17, R17, R14, RZ ;  /* 0x0000000e11117224 */ /* 0x000fe400078e02ff */
[C---:B------:R-:W-:Y:S02]  /*0300*/  IMAD R3, R8.reuse, R4, R3 ;  /* 0x0000000408037224 */ /* 0x040fe400078e0203 */
[----:B------:R-:W0:Y:S03]  /*0310*/  LDC R4, c[0x0][0x3a4] ;  /* 0x0000e900ff047b82 */ /* 0x000e260000000800 */
[----:B------:R-:W-:-:S13]  /*0320*/  ISETP.GT.U32.AND P1, PT, R8, R3, PT ;  /* 0x000000030800720c */ /* 0x000fda0003f24070 */
[----:B------:R-:W-:Y:S01]  /*0330*/  @!P1 IADD3 R3, PT, PT, R3, -R8, RZ ;  /* 0x8000000803039210 */ /* 0x000fe20007ffe0ff */
[----:B------:R-:W-:-:S03]  /*0340*/  @!P1 VIADD R2, R2, 0x1 ;  /* 0x0000000102029836 */ /* 0x000fc60000000000 */
[----:B------:R-:W-:Y:S02]  /*0350*/  ISETP.GE.U32.AND P0, PT, R3, R8, PT ;  /* 0x000000080300720c */ /* 0x000fe40003f06070 */
[----:B------:R1:W3:Y:S02]  /*0360*/  F2I.FTZ.U32.TRUNC.NTZ R3, R12 ;  /* 0x0000000c00037305 */ /* 0x0002e4000021f000 */
[----:B-1----:R-:W-:-:S09]  /*0370*/  IMAD.MOV.U32 R12, RZ, RZ, RZ ;  /* 0x000000ffff0c7224 */ /* 0x002fd200078e00ff */
[----:B------:R-:W-:Y:S01]  /*0380*/  @P0 IADD3 R2, PT, PT, R2, 0x1, RZ ;  /* 0x0000000102020810 */ /* 0x000fe20007ffe0ff */
[----:B------:R-:W-:Y:S01]  /*0390*/  IMAD.HI.U32 R13, R13, R17, R12 ;  /* 0x000000110d0d7227 */ /* 0x000fe200078e000c */
[----:B------:R-:W-:Y:S02]  /*03a0*/  ISETP.NE.AND P0, PT, R7, RZ, PT ;  /* 0x000000ff0700720c */ /* 0x000fe40003f05270 */
[----:B------:R-:W-:Y:S01]  /*03b0*/  LOP3.LUT R12, RZ, R7, RZ, 0x33, !PT ;  /* 0x00000007ff0c7212 */ /* 0x000fe200078e33ff */
[----:B---3--:R-:W-:Y:S01]  /*03c0*/  IMAD.MOV R21, RZ, RZ, -R3 ;  /* 0x000000ffff157224 */ /* 0x008fe200078e0a03 */
[----:B------:R-:W-:Y:S01]  /*03d0*/  @!P2 IADD3 R2, PT, PT, -R2, RZ, RZ ;  /* 0x000000ff0202a210 */ /* 0x000fe20007ffe1ff */
[----:B------:R-:W-:Y:S01]  /*03e0*/  IMAD.HI.U32 R17, R13, R19, RZ ;  /* 0x000000130d117227 */ /* 0x000fe200078e00ff */
[----:B0-----:R-:W-:Y:S02]  /*03f0*/  IABS R13, R4 ;  /* 0x00000004000d7213 */ /* 0x001fe40000000000 */
[----:B------:R-:W-:Y:S01]  /*0400*/  SEL R16, R12, R2, !P0 ;  /* 0x000000020c107207 */ /* 0x000fe20004000000 */
[----:B------:R-:W-:Y:S01]  /*0410*/  IMAD.MOV R15, RZ, RZ, -R17 ;  /* 0x000000ffff0f7224 */ /* 0x000fe200078e0a11 */
[----:B------:R-:W0:Y:S01]  /*0420*/  I2F.RP R18, R13 ;  /* 0x0000000d00127306 */ /* 0x000e220000209400 */
[----:B------:R-:W-:Y:S01]  /*0430*/  IMAD.MOV.U32 R2, RZ, RZ, RZ ;  /* 0x000000ffff027224 */ /* 0x000fe200078e00ff */
[----:B------:R-:W-:Y:S01]  /*0440*/  IABS R20, R16 ;  /* 0x0000001000147213 */ /* 0x000fe20000000000 */
[----:B------:R-:W-:Y:S01]  /*0450*/  IMAD R19, R14, R15, R19 ;  /* 0x0000000f0e137224 */ /* 0x000fe200078e0213 */
[----:B------:R-:W-:Y:S01]  /*0460*/  LOP3.LUT R16, R16, R9, RZ, 0x3c, !PT ;  /* 0x0000000910107212 */ /* 0x000fe200078e3cff */
[----:B------:R-:W-:-:S03]  /*0470*/  IMAD R15, R21, R6, RZ ;  /* 0x00000006150f7224 */ /* 0x000fc600078e02ff */
[----:B------:R-:W-:Y:S01]  /*0480*/  ISETP.GT.U32.AND P3, PT, R14, R19, PT ;  /* 0x000000130e00720c */ /* 0x000fe20003f64070 */
[----:B------:R-:W-:-:S04]  /*0490*/  IMAD.HI.U32 R15, R3, R15, R2 ;  /* 0x0000000f030f7227 */ /* 0x000fc800078e0002 */
[----:B------:R-:W-:Y:S01]  /*04a0*/  IMAD.MOV.U32 R3, RZ, RZ, R20 ;  /* 0x000000ffff037224 */ /* 0x000fe200078e0014 */
[----:B0-----:R-:W0:Y:S03]  /*04b0*/  MUFU.RCP R18, R18 ;  /* 0x0000001200127308 */ /* 0x001e260000001000 */
[----:B------:R-:W-:-:S04]  /*04c0*/  IMAD.HI.U32 R2, R15, R3, RZ ;  /* 0x000000030f027227 */ /* 0x000fc800078e00ff */
[-C--:B------:R-:W-:Y:S01]  /*04d0*/  @!P3 IADD3 R19, PT, PT, R19, -R14.reuse, RZ ;  /* 0x8000000e1313b210 */ /* 0x080fe20007ffe0ff */
[----:B------:R-:W-:Y:S02]  /*04e0*/  IMAD.MOV R20, RZ, RZ, -R2 ;  /* 0x000000ffff147224 */ /* 0x000fe400078e0a02 */
[----:B------:R-:W-:Y:S01]  /*04f0*/  @!P3 VIADD R17, R17, 0x1 ;  /* 0x000000011111b836 */ /* 0x000fe20000000000 */
[----:B------:R-:W-:Y:S01]  /*0500*/  ISETP.GE.U32.AND P2, PT, R19, R14, PT ;  /* 0x0000000e1300720c */ /* 0x000fe20003f46070 */
[----:B------:R-:W-:Y:S01]  /*0510*/  IMAD R19, R6, R20, R3 ;  /* 0x0000001406137224 */ /* 0x000fe200078e0203 */
[----:B------:R-:W-:Y:S02]  /*0520*/  LOP3.LUT R3, R5, R10, RZ, 0x3c, !PT ;  /* 0x0000000a05037212 */ /* 0x000fe400078e3cff */
[----:B------:R-:W-:Y:S02]  /*0530*/  ISETP.NE.AND P3, PT, R10, RZ, PT ;  /* 0x000000ff0a00720c */ /* 0x000fe40003f65270 */
[----:B------:R-:W-:-:S02]  /*0540*/  ISETP.GT.U32.AND P1, PT, R6, R19, PT ;  /* 0x000000130600720c */ /* 0x000fc40003f24070 */
[----:B------:R-:W-:Y:S01]  /*0550*/  ISETP.GE.AND P4, PT, R3, RZ, PT ;  /* 0x000000ff0300720c */ /* 0x000fe20003f86270 */
[----:B0-----:R-:W-:Y:S01]  /*0560*/  VIADD R3, R18, 0xffffffe ;  /* 0x0ffffffe12037836 */ /* 0x001fe20000000000 */
[----:B------:R-:W-:-:S03]  /*0570*/  IADD3 R18, PT, PT, RZ, -R7, RZ ;  /* 0x80000007ff127210 */ /* 0x000fc60007ffe0ff */
[----:B------:R-:W-:Y:S02]  /*0580*/  @P2 IADD3 R17, PT, PT, R17, 0x1, RZ ;  /* 0x0000000111112810 */ /* 0x000fe40007ffe0ff */
[----:B------:R-:W0:Y:S03]  /*0590*/  F2I.FTZ.U32.TRUNC.NTZ R3, R3 ;  /* 0x0000000300037305 */ /* 0x000e26000021f000 */
[----:B------:R-:W-:Y:S01]  /*05a0*/  IMAD.MOV.U32 R14, RZ, RZ, R17 ;  /* 0x000000ffff0e7224 */ /* 0x000fe200078e0011 */
[-C--:B------:R-:W-:Y:S02]  /*05b0*/  @!P1 IADD3 R19, PT, PT, R19, -R6.reuse, RZ ;  /* 0x8000000613139210 */ /* 0x080fe40007ffe0ff */
[----:B------:R-:W-:Y:S01]  /*05c0*/  @!P1 IADD3 R2, PT, PT, R2, 0x1, RZ ;  /* 0x0000000102029810 */ /* 0x000fe20007ffe0ff */
[----:B------:R-:W-:Y:S01]  /*05d0*/  @!P4 IMAD.MOV R14, RZ, RZ, -R14 ;  /* 0x000000ffff0ec224 */ /* 0x000fe200078e0a0e */
[----:B------:R-:W-:-:S02]  /*05e0*/  ISETP.GE.U32.AND P2, PT, R19, R6, PT ;  /* 0x000000061300720c */ /* 0x000fc40003f46070 */
[----:B------:R-:W-:Y:S02]  /*05f0*/  @!P3 LOP3.LUT R14, RZ, R10, RZ, 0x33, !PT ;  /* 0x0000000aff0eb212 */ /* 0x000fe400078e33ff */
[----:B------:R-:W-:Y:S02]  /*0600*/  ISETP.GE.AND P3, PT, R16, RZ, PT ;  /* 0x000000ff1000720c */ /* 0x000fe40003f66270 */
[----:B------:R-:W-:Y:S01]  /*0610*/  ISETP.NE.AND P1, PT, R9, RZ, PT ;  /* 0x000000ff0900720c */ /* 0x000fe20003f25270 */
[----:B------:R-:W-:Y:S02]  /*0620*/  IMAD.MOV R17, RZ, RZ, -R14 ;  /* 0x000000ffff117224 */ /* 0x000fe400078e0a0e */
[----:B0-----:R-:W-:Y:S02]  /*0630*/  IMAD.MOV R16, RZ, RZ, -R3 ;  /* 0x000000ffff107224 */ /* 0x001fe400078e0a03 */
[----:B------:R-:W-:Y:S01]  /*0640*/  IMAD R17, R10, R17, R5 ;  /* 0x000000110a117224 */ /* 0x000fe200078e0205 */
[----:B------:R-:W-:Y:S01]  /*0650*/  LOP3.LUT R10, RZ, R9, RZ, 0x33, !PT ;  /* 0x00000009ff0a7212 */ /* 0x000fe200078e33ff */
[----:B------:R-:W-:-:S02]  /*0660*/  @P2 VIADD R2, R2, 0x1 ;  /* 0x0000000102022836 */ /* 0x000fc40000000000 */
[----:B------:R-:W-:Y:S01]  /*0670*/  IMAD R21, R16, R13, RZ ;  /* 0x0000000d10157224 */ /* 0x000fe200078e02ff */
[----:B------:R-:W-:Y:S01]  /*0680*/  IABS R16, R17 ;  /* 0x0000001100107213 */ /* 0x000fe20000000000 */
[----:B------:R-:W-:Y:S01]  /*0690*/  IMAD R9, R18, R9, RZ ;  /* 0x0000000912097224 */ /* 0x000fe200078e02ff */
[----:B------:R-:W-:Y:S01]  /*06a0*/  MOV R19, R2 ;  /* 0x0000000200137202 */ /* 0x000fe20000000f00 */
[----:B------:R-:W-:-:S04]  /*06b0*/  HFMA2 R2, -RZ, RZ, 0, 0 ;  /* 0x00000000ff027431 */ /* 0x000fc800000001ff */
[----:B------:R-:W-:-:S05]  /*06c0*/  @!P3 IMAD.MOV R19, RZ, RZ, -R19 ;  /* 0x000000ffff13b224 */ /* 0x000fca00078e0a13 */
[----:B------:R-:W-:Y:S01]  /*06d0*/  SEL R19, R10, R19, !P1 ;  /* 0x000000130a137207 */ /* 0x000fe20004800000 */
[----:B------:R-:W-:-:S04]  /*06e0*/  IMAD.HI.U32 R2, R3, R21, R2 ;  /* 0x0000001503027227 */ /* 0x000fc800078e0002 */
[----:B------:R-:W-:Y:S01]  /*06f0*/  IMAD R14, R19, UR4, R14 ;  /* 0x00000004130e7c24 */ /* 0x000fe2000f8e020e */
[----:B------:R-:W0:Y:S01]  /*0700*/  LDCU.64 UR4, c[0x0][0x358] ;  /* 0x00006b00ff0477ac */ /* 0x000e220008000a00 */
[----:B------:R-:W-:-:S04]  /*0710*/  IMAD.HI.U32 R3, R2, R16, RZ ;  /* 0x0000001002037227 */ /* 0x000fc800078e00ff */
[----:B------:R-:W-:Y:S02]  /*0720*/  IMAD R2, R19, R9, R0 ;  /* 0x0000000913027224 */ /* 0x000fe400078e0200 */
[----:B------:R-:W-:-:S03]  /*0730*/  IMAD.MOV R9, RZ, RZ, -R3 ;  /* 0x000000ffff097224 */ /* 0x000fc600078e0a03 */
[----:B------:R-:W-:Y:S01]  /*0740*/  IABS R18, R2 ;  /* 0x0000000200127213 */ /* 0x000fe20000000000 */
[----:B------:R-:W-:Y:S01]  /*0750*/  IMAD R16, R13, R9, R16 ;  /* 0x000000090d107224 */ /* 0x000fe200078e0210 */
[----:B------:R-:W-:-:S03]  /*0760*/  LOP3.LUT R7, R2, R7, RZ, 0x3c, !PT ;  /* 0x0000000702077212 */ /* 0x000fc600078e3cff */
[----:B------:R-:W-:Y:S01]  /*0770*/  IMAD.HI.U32 R11, R11, R18, RZ ;  /* 0x000000120b0b7227 */ /* 0x000fe200078e00ff */
[----:B------:R-:W-:-:S03]  /*0780*/  ISETP.GT.U32.AND P3, PT, R13, R16, PT ;  /* 0x000000100d00720c */ /* 0x000fc60003f64070 */
[----:B------:R-:W-:Y:S01]  /*0790*/  IMAD.HI.U32 R15, R15, R18, RZ ;  /* 0x000000120f0f7227 */ /* 0x000fe200078e00ff */
[----:B------:R-:W-:-:S03]  /*07a0*/  IADD3 R21, PT, PT, -R11, RZ, RZ ;  /* 0x000000ff0b157210 */ /* 0x000fc60007ffe1ff */
[----:B------:R-:W-:Y:S02]  /*07b0*/  IMAD.MOV R9, RZ, RZ, -R15 ;  /* 0x000000ffff097224 */ /* 0x000fe400078e0a0f */
[--C-:B------:R-:W-:Y:S02]  /*07c0*/  IMAD R15, R8, R21, R18.reuse ;  /* 0x00000015080f7224 */ /* 0x100fe400078e0212 */
[----:B------:R-:W-:Y:S02]  /*07d0*/  IMAD R9, R6, R9, R18 ;  /* 0x0000000906097224 */ /* 0x000fe400078e0212 */
[----:B------:R-:W-:Y:S01]  /*07e0*/  @!P3 IADD3 R16, PT, PT, R16, -R13, RZ ;  /* 0x8000000d1010b210 */ /* 0x000fe20007ffe0ff */
[----:B------:R-:W-:Y:S01]  /*07f0*/  @!P3 VIADD R3, R3, 0x1 ;  /* 0x000000010303b836 */ /* 0x000fe20000000000 */
[----:B------:R-:W-:Y:S02]  /*0800*/  ISETP.GT.U32.AND P5, PT, R8, R15, PT ;  /* 0x0000000f0800720c */ /* 0x000fe40003fa4070 */
[----:B------:R-:W-:-:S02]  /*0810*/  ISETP.GE.U32.AND P2, PT, R16, R13, PT ;  /* 0x0000000d1000720c */ /* 0x000fc40003f46070 */
[----:B------:R-:W-:Y:S02]  /*0820*/  ISETP.GT.U32.AND P4, PT, R6, R9, PT ;  /* 0x000000090600720c */ /* 0x000fe40003f84070 */
[----:B------:R-:W-:Y:S02]  /*0830*/  LOP3.LUT R13, R17, R4, RZ, 0x3c, !PT ;  /* 0x00000004110d7212 */ /* 0x000fe400078e3cff */
[----:B------:R-:W-:Y:S02]  /*0840*/  ISETP.NE.AND P3, PT, R4, RZ, PT ;  /* 0x000000ff0400720c */ /* 0x000fe40003f65270 */
[----:B------:R-:W-:-:S03]  /*0850*/  ISETP.GE.AND P6, PT, R13, RZ, PT ;  /* 0x000000ff0d00720c */ /* 0x000fc60003fc6270 */
[-C--:B------:R-:W-:Y:S01]  /*0860*/  @!P5 IADD3 R15, PT, PT, R15, -R8.reuse, RZ ;  /* 0x800000080f0fd210 */ /* 0x080fe20007ffe0ff */
[----:B------:R-:W-:Y:S01]  /*0870*/  @!P5 VIADD R11, R11, 0x1 ;  /* 0x000000010b0bd836 */ /* 0x000fe20000000000 */
[----:B------:R-:W-:Y:S02]  /*0880*/  @P2 IADD3 R3, PT, PT, R3, 0x1, RZ ;  /* 0x0000000103032810 */ /* 0x000fe40007ffe0ff */
[----:B------:R-:W-:Y:S01]  /*0890*/  ISETP.GE.U32.AND P2, PT, R15, R8, PT ;  /* 0x000000080f00720c */ /* 0x000fe20003f46070 */
[----:B------:R-:W-:Y:S01]  /*08a0*/  @!P4 IMAD.IADD R9, R9, 0x1, -R6 ;  /* 0x000000010909c824 */ /* 0x000fe200078e0a06 */
[----:B------:R-:W-:Y:S01]  /*08b0*/  ISETP.GE.AND P5, PT, R2, RZ, PT ;  /* 0x000000ff0200720c */ /* 0x000fe20003fa6270 */
[----:B------:R-:W-:Y:S02]  /*08c0*/  IMAD.MOV.U32 R8, RZ, RZ, R3 ;  /* 0x000000ffff087224 */ /* 0x000fe400078e0003 */
[----:B------:R-:W1:Y:S01]  /*08d0*/  LDC.64 R2, c[0x0][0x380] ;  /* 0x0000e000ff027b82 */ /* 0x000e620000000a00 */
[----:B------:R-:W-:-:S02]  /*08e0*/  ISETP.GT.U32.AND P4, PT, R6, R9, PT ;  /* 0x000000090600720c */ /* 0x000fc40003f84070 */
[----:B------:R-:W-:Y:S02]  /*08f0*/  @!P6 IADD3 R8, PT, PT, -R8, RZ, RZ ;  /* 0x000000ff0808e210 */ /* 0x000fe40007ffe1ff */
[----:B------:R-:W-:Y:S02]  /*0900*/  ISETP.GE.AND P6, PT, R7, RZ, PT ;  /* 0x000000ff0700720c */ /* 0x000fe40003fc6270 */
[----:B------:R-:W-:Y:S02]  /*0910*/  @!P3 LOP3.LUT R8, RZ, R4, RZ, 0x33, !PT ;  /* 0x00000004ff08b212 */ /* 0x000fe400078e33ff */
[----:B------:R-:W-:-:S05]  /*0920*/  @P2 IADD3 R11, PT, PT, R11, 0x1, RZ ;  /* 0x000000010b0b2810 */ /* 0x000fca0007ffe0ff */
[----:B------:R-:W-:Y:S01]  /*0930*/  @!P4 IMAD.IADD R9, R9, 0x1, -R6 ;  /* 0x000000010909c824 */ /* 0x000fe200078e0a06 */
[----:B------:R-:W-:-:S03]  /*0940*/  IADD3 R6, PT, PT, -R8, RZ, RZ ;  /* 0x000000ff08067210 */ /* 0x000fc60007ffe1ff */
[----:B------:R-:W-:Y:S01]  /*0950*/  @!P6 IMAD.MOV R11, RZ, RZ, -R11 ;  /* 0x000000ffff0be224 */ /* 0x000fe200078e0a0b */
[----:B------:R-:W-:Y:S01]  /*0960*/  @!P5 IADD3 R9, PT, PT, -R9, RZ, RZ ;  /* 0x000000ff0909d210 */ /* 0x000fe20007ffe1ff */
[----:B------:R-:W-:-:S03]  /*0970*/  IMAD R6, R4, R6, R17 ;  /* 0x0000000604067224 */ /* 0x000fc600078e0211 */
[----:B------:R-:W-:Y:S02]  /*0980*/  SEL R11, R12, R11, !P0 ;  /* 0x0000000b0c0b7207 */ /* 0x000fe40004000000 */
[----:B------:R-:W-:-:S03]  /*0990*/  SEL R9, R10, R9, !P1 ;  /* 0x000000090a097207 */ /* 0x000fc60004800000 */
[----:B--2---:R-:W-:Y:S02]  /*09a0*/  IMAD R11, R11, UR7, R8 ;  /* 0x000000070b0b7c24 */ /* 0x004fe4000f8e0208 */
[----:B------:R-:W-:Y:S02]  /*09b0*/  IMAD R6, R9, UR7, R6 ;  /* 0x0000000709067c24 */ /* 0x000fe4000f8e0206 */
[----:B----4-:R-:W-:-:S04]  /*09c0*/  IMAD R11, R14, UR8, R11 ;  /* 0x000000080e0b7c24 */ /* 0x010fc8000f8e020b */
[----:B------:R-:W-:Y:S02]  /*09d0*/  IMAD R11, R11, UR9, R6 ;  /* 0x000000090b0b7c24 */ /* 0x000fe4000f8e0206 */
[----:B------:R-:W2:Y:S02]  /*09e0*/  LDC.64 R6, c[0x0][0x388] ;  /* 0x0000e200ff067b82 */ /* 0x000ea40000000a00 */
[----:B-1----:R-:W-:-:S06]  /*09f0*/  IMAD.WIDE R2, R11, 0x4, R2 ;  /* 0x000000040b027825 */ /* 0x002fcc00078e0202 */
[----:B0-----:R-:W3:Y:S01]  /*0a00*/  LDG.E R3, desc[UR4][R2.64] ;  /* 0x0000000402037981 */ /* 0x001ee2000c1e1900 */
[----:B------:R-:W-:-:S04]  /*0a10*/  IMAD R5, R0, UR6, R5 ;  /* 0x0000000600057c24 */ /* 0x000fc8000f8e0205 */
[----:B--2---:R-:W-:-:S05]  /*0a20*/  IMAD.WIDE R4, R5, 0x4, R6 ;  /* 0x0000000405047825 */ /* 0x004fca00078e0206 */
[----:B---3--:R-:W-:Y:S01]  /*0a30*/  STG.E desc[UR4][R4.64], R3 ;  /* 0x0000000304007986 */ /* 0x008fe2000c101904 */
[----:B------:R-:W-:Y:S05]  /*0a40*/  EXIT ;  /* 0x000000000000794d */ /* 0x000fea0003800000 */
.L_x_2:
        /* <DEDUP_REMOVED lines=11> */
.L_x_15:


//--------------------- .text.im2col_gpuv2        --------------------------
	.section	.text.im2col_gpuv2,"ax",@progbits
	.align	128
        .global         im2col_gpuv2
        .type           im2col_gpuv2,@function
        .size           im2col_gpuv2,(.L_x_16 - im2col_gpuv2)
        .other          im2col_gpuv2,@"STO_CUDA_ENTRY STV_DEFAULT"
im2col_gpuv2:
.text.im2col_gpuv2:
[----:B------:R-:W-:Y:S01]  /*0000*/  LDC R1, c[0x0][0x37c] ;  /* 0x0000df00ff017b82 */ /* 0x000fe20000000800 */
[----:B------:R-:W0:Y:S07]  /*0010*/  S2R R0, SR_TID.X ;  /* 0x0000000000007919 */ /* 0x000e2e0000002100 */
[----:B------:R-:W0:Y:S01]  /*0020*/  S2UR UR4, SR_CTAID.X ;  /* 0x00000000000479c3 */ /* 0x000e220000002500 */
[----:B------:R-:W1:Y:S07]  /*0030*/  LDCU UR5, c[0x0][0x3b4] ;  /* 0x00007680ff0577ac */ /* 0x000e6e0008000800 */
[----:B------:R-:W0:Y:S02]  /*0040*/  LDC R5, c[0x0][0x360] ;  /* 0x0000d800ff057b82 */ /* 0x000e240000000800 */
[----:B0-----:R-:W-:-:S05]  /*0050*/  IMAD R0, R5, UR4, R0 ;  /* 0x0000000405007c24 */ /* 0x001fca000f8e0200 */
[----:B-1----:R-:W-:-:S13]  /*0060*/  ISETP.GE.AND P0, PT, R0, UR5, PT ;  /* 0x0000000500007c0c */ /* 0x002fda000bf06270 */
[----:B------:R-:W-:Y:S05]  /*0070*/  @P0 EXIT ;  /* 0x000000000000094d */ /* 0x000fea0003800000 */
[----:B------:R-:W0:Y:S02]  /*0080*/  LDC R3, c[0x0][0x3b8] ;  /* 0x0000ee00ff037b82 */ /* 0x000e240000000800 */
[----:B0-----:R-:W-:-:S13]  /*0090*/  ISETP.GE.AND P0, PT, R3, 0x1, PT ;  /* 0x000000010300780c */ /* 0x001fda0003f06270 */
[----:B------:R-:W-:Y:S05]  /*00a0*/  @!P0 EXIT ;  /* 0x000000000000894d */ /* 0x000fea0003800000 */
[----:B------:R-:W0:Y:S01]  /*00b0*/  LDCU UR6, c[0x0][0x370] ;  /* 0x00006e00ff0677ac */ /* 0x000e220008000800 */
[C---:B------:R-:W-:Y:S02]  /*00c0*/  LOP3.LUT R2, R3.reuse, 0x3, RZ, 0xc0, !PT ;  /* 0x0000000303027812 */ /* 0x040fe400078ec0ff */
[----:B------:R-:W-:Y:S01]  /*00d0*/  LOP3.LUT R3, R3, 0x7ffffffc, RZ, 0xc0, !PT ;  /* 0x7ffffffc03037812 */ /* 0x000fe200078ec0ff */
[----:B------:R-:W1:Y:S01]  /*00e0*/  LDCU UR4, c[0x0][0x3b0] ;  /* 0x00007600ff0477ac */ /* 0x000e620008000800 */
[----:B------:R-:W1:Y:S01]  /*00f0*/  LDCU UR5, c[0x0][0x3ac] ;  /* 0x00007580ff0577ac */ /* 0x000e620008000800 */
[----:B------:R-:W2:Y:S01]  /*0100*/  LDCU.64 UR8, c[0x0][0x358] ;  /* 0x00006b00ff0877ac */ /* 0x000ea20008000a00 */
[----:B------:R-:W3:Y:S01]  /*0110*/  LDCU UR7, c[0x0][0x3a8] ;  /* 0x00007500ff0777ac */ /* 0x000ee20008000800 */
[----:B0-----:R-:W-:Y:S01]  /*0120*/  IMAD R5, R5, UR6, RZ ;  /* 0x0000000605057c24 */ /* 0x001fe2000f8e02ff */
[----:B------:R-:W0:Y:S01]  /*0130*/  LDCU UR10, c[0x0][0x394] ;  /* 0x00007280ff0a77ac */ /* 0x000e220008000800 */
[----:B------:R-:W4:Y:S01]  /*0140*/  LDCU.64 UR12, c[0x0][0x398] ;  /* 0x00007300ff0c77ac */ /* 0x000f220008000a00 */
[----:B-1----:R-:W-:-:S12]  /*0150*/  UIMAD UR4, UR4, UR5, URZ ;  /* 0x00000005040472a4 */ /* 0x002fd8000f8e02ff */
.L_x_7:
[----:B-1----:R-:W1:Y:S01]  /*0160*/  LDC R9, c[0x0][0x3ac] ;  /* 0x0000eb00ff097b82 */ /* 0x002e620000000800 */
[----:B------:R-:W-:Y:S01]  /*0170*/  IABS R15, R0 ;  /* 0x00000000000f7213 */ /* 0x000fe20000000000 */
[----:B------:R-:W-:-:S06]  /*0180*/  UIADD3 UR5, UPT, UPT, -UR4, URZ, URZ ;  /* 0x000000ff04057290 */ /* 0x000fcc000fffe1ff */
[----:B0-----:R-:W5:Y:S01]  /*0190*/  LDC R11, c[0x0][0x3b0] ;  /* 0x0000ec00ff0b7b82 */ /* 0x001f620000000800 */
[-C--:B-1----:R-:W-:Y:S02]  /*01a0*/  IABS R4, R9.reuse ;  /* 0x0000000900047213 */ /* 0x082fe40000000000 */
[-C--:B------:R-:W-:Y:S02]  /*01b0*/  LOP3.LUT R12, R0, R9.reuse, RZ, 0x3c, !PT ;  /* 0x00000009000c7212 */ /* 0x080fe400078e3cff */
[----:B------:R-:W1:Y:S02]  /*01c0*/  I2F.RP R8, R4 ;  /* 0x0000000400087306 */ /* 0x000e640000209400 */
[----:B------:R-:W-:Y:S02]  /*01d0*/  ISETP.GE.AND P2, PT, R12, RZ, PT ;  /* 0x000000ff0c00720c */ /* 0x000fe40003f46270 */
[----:B------:R-:W-:-:S04]  /*01e0*/  LOP3.LUT R12, RZ, R9, RZ, 0x33, !PT ;  /* 0x00000009ff0c7212 */ /* 0x000fc800078e33ff */
[----:B-1----:R-:W1:Y:S02]  /*01f0*/  MUFU.RCP R8, R8 ;  /* 0x0000000800087308 */ /* 0x002e640000001000 */
[----:B-1----:R-:W-:Y:S01]  /*0200*/  VIADD R6, R8, 0xffffffe ;  /* 0x0ffffffe08067836 */ /* 0x002fe20000000000 */
[----:B-----5:R-:W-:-:S05]  /*0210*/  IABS R8, R11 ;  /* 0x0000000b00087213 */ /* 0x020fca0000000000 */
[----:B------:R1:W5:Y:S02]  /*0220*/  F2I.FTZ.U32.TRUNC.NTZ R7, R6 ;  /* 0x0000000600077305 */ /* 0x000364000021f000 */
[----:B-1----:R-:W-:Y:S02]  /*0230*/  HFMA2 R6, -RZ, RZ, 0, 0 ;  /* 0x00000000ff067431 */ /* 0x002fe400000001ff */
[----:B-----5:R-:W-:-:S04]  /*0240*/  IMAD.MOV R13, RZ, RZ, -R7 ;  /* 0x000000ffff0d7224 */ /* 0x020fc800078e0a07 */
[----:B------:R-:W-:-:S04]  /*0250*/  IMAD R13, R13, R4, RZ ;  /* 0x000000040d0d7224 */ /* 0x000fc800078e02ff */
[----:B------:R-:W-:Y:S02]  /*0260*/  IMAD.HI.U32 R10, R7, R13, R6 ;  /* 0x0000000d070a7227 */ /* 0x000fe400078e0006 */
[----:B------:R-:W1:Y:S04]  /*0270*/  I2F.RP R13, R8 ;  /* 0x00000008000d7306 */ /* 0x000e680000209400 */
[----:B------:R-:W-:-:S04]  /*0280*/  IMAD.HI.U32 R6, R10, R15, RZ ;  /* 0x0000000f0a067227 */ /* 0x000fc800078e00ff */
[----:B------:R-:W-:-:S04]  /*0290*/  IMAD.MOV R7, RZ, RZ, -R6 ;  /* 0x000000ffff077224 */ /* 0x000fc800078e0a06 */
[C---:B------:R-:W-:Y:S01]  /*02a0*/  IMAD R7, R4.reuse, R7, R15 ;  /* 0x0000000704077224 */ /* 0x040fe200078e020f */
[----:B-1----:R-:W1:Y:S04]  /*02b0*/  MUFU.RCP R13, R13 ;  /* 0x0000000d000d7308 */ /* 0x002e680000001000 */
[----:B------:R-:W-:-:S13]  /*02c0*/  ISETP.GT.U32.AND P1, PT, R4, R7, PT ;  /* 0x000000070400720c */ /* 0x000fda0003f24070 */
[----:B------:R-:W-:Y:S01]  /*02d0*/  @!P1 IMAD.IADD R7, R7, 0x1, -R4 ;  /* 0x0000000107079824 */ /* 0x000fe200078e0a04 */
[----:B-1----:R-:W-:Y:S01]  /*02e0*/  IADD3 R15, PT, PT, R13, 0xffffffe, RZ ;  /* 0x0ffffffe0d0f7810 */ /* 0x002fe20007ffe0ff */
[----:B------:R-:W-:-:S03]  /*02f0*/  @!P1 VIADD R6, R6, 0x1 ;  /* 0x0000000106069836 */ /* 0x000fc60000000000 */
[----:B------:R-:W-:Y:S02]  /*0300*/  ISETP.GE.U32.AND P0, PT, R7, R4, PT ;  /* 0x000000040700720c */ /* 0x000fe40003f06070 */
[----:B------:R-:W1:Y:S11]  /*0310*/  F2I.FTZ.U32.TRUNC.NTZ R7, R15 ;  /* 0x0000000f00077305 */ /* 0x000e76000021f000 */
[----:B------:R-:W-:Y:S01]  /*0320*/  @P0 VIADD R6, R6, 0x1 ;  /* 0x0000000106060836 */ /* 0x000fe20000000000 */
[----:B------:R-:W-:-:S03]  /*0330*/  ISETP.NE.AND P0, PT, R9, RZ, PT ;  /* 0x000000ff0900720c */ /* 0x000fc60003f05270 */
[----:B------:R-:W-:Y:S01]  /*0340*/  @!P2 IMAD.MOV R6, RZ, RZ, -R6 ;  /* 0x000000ffff06a224 */ /* 0x000fe200078e0a06 */
[----:B-1----:R-:W-:-:S04]  /*0350*/  IADD3 R13, PT, PT, RZ, -R7, RZ ;  /* 0x80000007ff0d7210 */ /* 0x002fc80007ffe0ff */
[----:B------:R-:W-:Y:S01]  /*0360*/  SEL R14, R12, R6, !P0 ;  /* 0x000000060c0e7207 */ /* 0x000fe20004000000 */
[----:B------:R-:W-:Y:S02]  /*0370*/  IMAD R13, R13, R8, RZ ;  /* 0x000000080d0d7224 */ /* 0x000fe400078e02ff */
[----:B------:R-:W-:Y:S01]  /*0380*/  IMAD.MOV.U32 R6, RZ, RZ, RZ ;  /* 0x000000ffff067224 */ /* 0x000fe200078e00ff */
[----:B------:R-:W-:Y:S02]  /*0390*/  IABS R15, R14 ;  /* 0x0000000e000f7213 */ /* 0x000fe40000000000 */
[----:B------:R-:W-:Y:S01]  /*03a0*/  LOP3.LUT R14, R14, R11, RZ, 0x3c, !PT ;  /* 0x0000000b0e0e7212 */ /* 0x000fe200078e3cff */
[----:B------:R-:W-:Y:S01]  /*03b0*/  IMAD.HI.U32 R6, R7, R13, R6 ;  /* 0x0000000d07067227 */ /* 0x000fe200078e0006 */
[----:B------:R-:W-:Y:S02]  /*03c0*/  MOV R13, R15 ;  /* 0x0000000f000d7202 */ /* 0x000fe40000000f00 */
[----:B------:R-:W-:-:S02]  /*03d0*/  ISETP.GE.AND P3, PT, R14, RZ, PT ;  /* 0x000000ff0e00720c */ /* 0x000fc40003f66270 */
[----:B------:R-:W-:Y:S01]  /*03e0*/  LOP3.LUT R14, RZ, R11, RZ, 0x33, !PT ;  /* 0x0000000bff0e7212 */ /* 0x000fe200078e33ff */
[----:B------:R-:W-:-:S04]  /*03f0*/  IMAD.HI.U32 R7, R6, R13, RZ ;  /* 0x0000000d06077227 */ /* 0x000fc800078e00ff */
[----:B------:R-:W-:-:S04]  /*0400*/  IMAD.MOV R15, RZ, RZ, -R7 ;  /* 0x000000ffff0f7224 */ /* 0x000fc800078e0a07 */
[----:B------:R-:W-:-:S05]  /*0410*/  IMAD R13, R8, R15, R13 ;  /* 0x0000000f080d7224 */ /* 0x000fca00078e020d */
[----:B------:R-:W-:-:S13]  /*0420*/  ISETP.GT.U32.AND P2, PT, R8, R13, PT ;  /* 0x0000000d0800720c */ /* 0x000fda0003f44070 */
[----:B------:R-:W-:Y:S01]  /*0430*/  @!P2 IMAD.IADD R13, R13, 0x1, -R8 ;  /* 0x000000010d0da824 */ /* 0x000fe200078e0a08 */
[----:B------:R-:W-:-:S04]  /*0440*/  @!P2 IADD3 R7, PT, PT, R7, 0x1, RZ ;  /* 0x000000010707a810 */ /* 0x000fc80007ffe0ff */
[----:B------:R-:W-:-:S13]  /*0450*/  ISETP.GE.U32.AND P1, PT, R13, R8, PT ;  /* 0x000000080d00720c */ /* 0x000fda0003f26070 */
[----:B------:R-:W-:Y:S01]  /*0460*/  @P1 VIADD R7, R7, 0x1 ;  /* 0x0000000107071836 */ /* 0x000fe20000000000 */
[----:B------:R-:W-:-:S03]  /*0470*/  ISETP.NE.AND P1, PT, R11, RZ, PT ;  /* 0x000000ff0b00720c */ /* 0x000fc60003f25270 */
[----:B------:R-:W-:-:S05]  /*0480*/  @!P3 IMAD.MOV R7, RZ, RZ, -R7 ;  /* 0x000000ffff07b224 */ /* 0x000fca00078e0a07 */
[----:B------:R-:W-:-:S05]  /*0490*/  SEL R7, R14, R7, !P1 ;  /* 0x000000070e077207 */ /* 0x000fca0004800000 */
[----:B------:R-:W-:Y:S01]  /*04a0*/  IMAD R16, R7, UR5, R0 ;  /* 0x0000000507107c24 */ /* 0x000fe2000f8e0200 */
[----:B------:R-:W1:Y:S04]  /*04b0*/  LDCU UR5, c[0x0][0x3b8] ;  /* 0x00007700ff0577ac */ /* 0x000e680008000800 */
[----:B------:R-:W-:Y:S02]  /*04c0*/  IABS R11, R16 ;  /* 0x00000010000b7213 */ /* 0x000fe40000000000 */
[C---:B------:R-:W-:Y:S02]  /*04d0*/  LOP3.LUT R9, R16.reuse, R9, RZ, 0x3c, !PT ;  /* 0x0000000910097212 */ /* 0x040fe400078e3cff */
[----:B------:R-:W-:Y:S01]  /*04e0*/  ISETP.GE.AND P6, PT, R16, RZ, PT ;  /* 0x000000ff1000720c */ /* 0x000fe20003fc6270 */
[----:B------:R-:W-:Y:S01]  /*04f0*/  IMAD.HI.U32 R6, R6, R11, RZ ;  /* 0x0000000b06067227 */ /* 0x000fe200078e00ff */
[----:B------:R-:W-:-:S03]  /*0500*/  ISETP.GE.AND P4, PT, R9, RZ, PT ;  /* 0x000000ff0900720c */ /* 0x000fc60003f86270 */
[----:B------:R-:W-:Y:S02]  /*0510*/  HFMA2 R9, -RZ, RZ, 0, 0 ;  /* 0x00000000ff097431 */ /* 0x000fe400000001ff */
[----:B------:R-:W-:Y:S01]  /*0520*/  IMAD.HI.U32 R10, R10, R11, RZ ;  /* 0x0000000b0a0a7227 */ /* 0x000fe200078e00ff */
[----:B------:R-:W-:-:S03]  /*0530*/  IADD3 R13, PT, PT, -R6, RZ, RZ ;  /* 0x000000ff060d7210 */ /* 0x000fc60007ffe1ff */
[----:B------:R-:W-:Y:S01]  /*0540*/  IMAD.MOV R6, RZ, RZ, -R10 ;  /* 0x000000ffff067224 */ /* 0x000fe200078e0a0a */
[----:B-1----:R-:W-:Y:S01]  /*0550*/  UISETP.GE.U32.AND UP0, UPT, UR5, 0x4, UPT ;  /* 0x000000040500788c */ /* 0x002fe2000bf06070 */
[--C-:B------:R-:W-:Y:S02]  /*0560*/  IMAD R13, R8, R13, R11.reuse ;  /* 0x0000000d080d7224 */ /* 0x100fe400078e020b */
[----:B------:R-:W-:-:S03]  /*0570*/  IMAD R11, R4, R6, R11 ;  /* 0x00000006040b7224 */ /* 0x000fc600078e020b */
[----:B------:R-:W-:Y:S02]  /*0580*/  ISETP.GT.U32.AND P3, PT, R8, R13, PT ;  /* 0x0000000d0800720c */ /* 0x000fe40003f64070 */
[----:B------:R-:W-:-:S11]  /*0590*/  ISETP.GT.U32.AND P2, PT, R4, R11, PT ;  /* 0x0000000b0400720c */ /* 0x000fd60003f44070 */
[----:B------:R-:W-:Y:S02]  /*05a0*/  @!P3 IMAD.IADD R13, R13, 0x1, -R8 ;  /* 0x000000010d0db824 */ /* 0x000fe400078e0a08 */
[-C--:B------:R-:W-:Y:S01]  /*05b0*/  @!P2 IADD3 R11, PT, PT, R11, -R4.reuse, RZ ;  /* 0x800000040b0ba210 */ /* 0x080fe20007ffe0ff */
[----:B------:R-:W-:Y:S02]  /*05c0*/  @!P2 VIADD R10, R10, 0x1 ;  /* 0x000000010a0aa836 */ /* 0x000fe40000000000 */
[----:B------:R-:W-:Y:S02]  /*05d0*/  ISETP.GT.U32.AND P5, PT, R8, R13, PT ;  /* 0x0000000d0800720c */ /* 0x000fe40003fa4070 */
[----:B------:R-:W-:-:S11]  /*05e0*/  ISETP.GE.U32.AND P3, PT, R11, R4, PT ;  /* 0x000000040b00720c */ /* 0x000fd60003f66070 */
[----:B------:R-:W-:Y:S02]  /*05f0*/  @!P5 IMAD.IADD R13, R13, 0x1, -R8 ;  /* 0x000000010d0dd824 */ /* 0x000fe400078e0a08 */
[----:B------:R-:W-:Y:S01]  /*0600*/  @P3 IADD3 R10, PT, PT, R10, 0x1, RZ ;  /* 0x000000010a0a3810 */ /* 0x000fe20007ffe0ff */
[----:B------:R-:W-:Y:S02]  /*0610*/  IMAD R8, R0, UR5, RZ ;  /* 0x0000000500087c24 */ /* 0x000fe4000f8e02ff */
[----:B------:R-:W-:Y:S02]  /*0620*/  @!P6 IMAD.MOV R13, RZ, RZ, -R13 ;  /* 0x000000ffff0de224 */ /* 0x000fe400078e0a0d */
[----:B------:R-:W-:-:S03]  /*0630*/  @!P4 IMAD.MOV R10, RZ, RZ, -R10 ;  /* 0x000000ffff0ac224 */ /* 0x000fc600078e0a0a */
[----:B------:R-:W-:Y:S02]  /*0640*/  SEL R4, R14, R13, !P1 ;  /* 0x0000000d0e047207 */ /* 0x000fe40004800000 */
[----:B------:R-:W-:Y:S01]  /*0650*/  SEL R6, R12, R10, !P0 ;  /* 0x0000000a0c067207 */ /* 0x000fe20004000000 */
[----:B------:R-:W-:Y:S06]  /*0660*/  BRA.U !UP0, `(.L_x_3) ;  /* 0x0000000d08207547 */ /* 0x000fec000b800000 */
[----:B------:R-:W1:Y:S01]  /*0670*/  LDC R9, c[0x0][0x3bc] ;  /* 0x0000ef00ff097b82 */ /* 0x000e620000000800 */
[----:B------:R-:W-:Y:S01]  /*0680*/  MOV R18, 0x1 ;  /* 0x0000000100127802 */ /* 0x000fe20000000f00 */
[----:B------:R-:W-:Y:S01]  /*0690*/  IMAD.MOV.U32 R11, RZ, RZ, R8 ;  /* 0x000000ffff0b7224 */ /* 0x000fe200078e0008 */
[----:B-1----:R-:W-:-:S04]  /*06a0*/  IABS R9, R9 ;  /* 0x0000000900097213 */ /* 0x002fc80000000000 */
[----:B------:R-:W1:Y:S08]  /*06b0*/  I2F.RP R14, R9 ;  /* 0x00000009000e7306 */ /* 0x000e700000209400 */
[----:B-1----:R-:W1:Y:S02]  /*06c0*/  MUFU.RCP R14, R14 ;  /* 0x0000000e000e7308 */ /* 0x002e640000001000 */
[----:B-1----:R-:W-:-:S06]  /*06d0*/  VIADD R12, R14, 0xffffffe ;  /* 0x0ffffffe0e0c7836 */ /* 0x002fcc0000000000 */
[----:B------:R1:W5:Y:S02]  /*06e0*/  F2I.FTZ.U32.TRUNC.NTZ R13, R12 ;  /* 0x0000000c000d7305 */ /* 0x000364000021f000 */
[----:B-1----:R-:W-:Y:S02]  /*06f0*/  IMAD.MOV.U32 R12, RZ, RZ, RZ ;  /* 0x000000ffff0c7224 */ /* 0x002fe400078e00ff */
[----:B-----5:R-:W-:-:S04]  /*0700*/  IMAD.MOV R10, RZ, RZ, -R13 ;  /* 0x000000ffff0a7224 */ /* 0x020fc800078e0a0d */
[----:B------:R-:W-:-:S04]  /*0710*/  IMAD R15, R10, R9, RZ ;  /* 0x000000090a0f7224 */ /* 0x000fc800078e02ff */
[----:B------:R-:W-:-:S07]  /*0720*/  IMAD.HI.U32 R10, R13, R15, R12 ;  /* 0x0000000f0d0a7227 */ /* 0x000fce00078e000c */
.L_x_4:
[----:B-1----:R-:W1:Y:S01]  /*0730*/  LDC R20, c[0x0][0x3a4] ;  /* 0x0000e900ff147b82 */ /* 0x002e620000000800 */
[----:B------:R-:W-:-:S04]  /*0740*/  IADD3 R12, PT, PT, R18, -0x1, RZ ;  /* 0xffffffff120c7810 */ /* 0x000fc80007ffe0ff */
[----:B------:R-:W-:-:S03]  /*0750*/  IABS R13, R12 ;  /* 0x0000000c000d7213 */ /* 0x000fc60000000000 */
[----:B------:R-:W5:Y:S02]  /*0760*/  LDC R21, c[0x0][0x3bc] ;  /* 0x0000ef00ff157b82 */ /* 0x000f640000000800 */
[----:B------:R-:W-:-:S04]  /*0770*/  IMAD.HI.U32 R10, R10, R13, RZ ;  /* 0x0000000d0a0a7227 */ /* 0x000fc800078e00ff */
[----:B------:R-:W-:Y:S01]  /*0780*/  IMAD.MOV R14, RZ, RZ, -R10 ;  /* 0x000000ffff0e7224 */ /* 0x000fe200078e0a0a */
[-C--:B-1----:R-:W-:Y:S02]  /*0790*/  IABS R19, R20.reuse ;  /* 0x0000001400137213 */ /* 0x082fe40000000000 */
[----:B------:R-:W-:Y:S02]  /*07a0*/  LOP3.LUT R22, RZ, R20, RZ, 0x33, !PT ;  /* 0x00000014ff167212 */ /* 0x000fe400078e33ff */
[----:B------:R-:W1:Y:S01]  /*07b0*/  I2F.RP R15, R19 ;  /* 0x00000013000f7306 */ /* 0x000e620000209400 */
[-C--:B-----5:R-:W-:Y:S01]  /*07c0*/  IABS R26, R21.reuse ;  /* 0x00000015001a7213 */ /* 0x0a0fe20000000000 */
[----:B------:R-:W-:Y:S01]  /*07d0*/  IMAD.MOV R25, RZ, RZ, -R21 ;  /* 0x000000ffff197224 */ /* 0x000fe200078e0a15 */
[----:B------:R-:W-:-:S05]  /*07e0*/  LOP3.LUT R24, RZ, R21, RZ, 0x33, !PT ;  /* 0x00000015ff187212 */ /* 0x000fca00078e33ff */
[----:B------:R-:W5:Y:S01]  /*07f0*/  I2F.RP R16, R26 ;  /* 0x0000001a00107306 */ /* 0x000f620000209400 */
[----:B------:R-:W-:-:S05]  /*0800*/  IMAD R14, R26, R14, R13 ;  /* 0x0000000e1a0e7224 */ /* 0x000fca00078e020d */
[----:B------:R-:W-:Y:S02]  /*0810*/  ISETP.GT.U32.AND P1, PT, R9, R14, PT ;  /* 0x0000000e0900720c */ /* 0x000fe40003f24070 */
[----:B-1----:R-:W1:Y:S08]  /*0820*/  MUFU.RCP R15, R15 ;  /* 0x0000000f000f7308 */ /* 0x002e700000001000 */
[----:B-----5:R-:W-:Y:S03]  /*0830*/  MUFU.RCP R16, R16 ;  /* 0x0000001000107308 */ /* 0x020fe60000001000 */
[----:B------:R-:W-:-:S02]  /*0840*/  @!P1 IMAD.IADD R14, R14, 0x1, -R26 ;  /* 0x000000010e0e9824 */ /* 0x000fc400078e0a1a */
[----:B------:R-:W-:-:S03]  /*0850*/  @!P1 VIADD R10, R10, 0x1 ;  /* 0x000000010a0a9836 */ /* 0x000fc60000000000 */
[----:B------:R-:W-:Y:S02]  /*0860*/  ISETP.GE.U32.AND P0, PT, R14, R9, PT ;  /* 0x000000090e00720c */ /* 0x000fe40003f06070 */
[----:B-1----:R-:W-:Y:S02]  /*0870*/  IADD3 R13, PT, PT, R15, 0xffffffe, RZ ;  /* 0x0ffffffe0f0d7810 */ /* 0x002fe40007ffe0ff */
[----:B------:R-:W-:-:S04]  /*0880*/  LOP3.LUT R9, R12, R21, RZ, 0x3c, !PT ;  /* 0x000000150c097212 */ /* 0x000fc800078e3cff */
[----:B------:R-:W1:Y:S01]  /*0890*/  F2I.FTZ.U32.TRUNC.NTZ R13, R13 ;  /* 0x0000000d000d7305 */ /* 0x000e62000021f000 */
[----:B------:R-:W-:-:S04]  /*08a0*/  ISETP.GE.AND P2, PT, R9, RZ, PT ;  /* 0x000000ff0900720c */ /* 0x000fc80003f46270 */
[----:B------:R-:W-:Y:S01]  /*08b0*/  @P0 VIADD R10, R10, 0x1 ;  /* 0x000000010a0a0836 */ /* 0x000fe20000000000 */
[----:B------:R-:W-:-:S08]  /*08c0*/  ISETP.NE.AND P0, PT, R21, RZ, PT ;  /* 0x000000ff1500720c */ /* 0x000fd00003f05270 */
[----:B------:R-:W-:Y:S01]  /*08d0*/  @!P2 IADD3 R10, PT, PT, -R10, RZ, RZ ;  /* 0x000000ff0a0aa210 */ /* 0x000fe20007ffe1ff */
[----:B-1----:R-:W-:-:S03]  /*08e0*/  IMAD.MOV R9, RZ, RZ, -R13 ;  /* 0x000000ffff097224 */ /* 0x002fc600078e0a0d */
[----:B------:R-:W-:Y:S02]  /*08f0*/  SEL R14, R24, R10, !P0 ;  /* 0x0000000a180e7207 */ /* 0x000fe40004000000 */
[----:B------:R-:W-:-:S03]  /*0900*/  MOV R10, R9 ;  /* 0x00000009000a7202 */ /* 0x000fc60000000f00 */
[----:B------:R-:W-:Y:S02]  /*0910*/  IMAD R9, R14, R25, R12 ;  /* 0x000000190e097224 */ /* 0x000fe400078e020c */
[----:B------:R-:W-:Y:S02]  /*0920*/  IMAD R23, R10, R19, RZ ;  /* 0x000000130a177224 */ /* 0x000fe400078e02ff */
[----:B------:R-:W-:Y:S01]  /*0930*/  IMAD.MOV.U32 R12, RZ, RZ, RZ ;  /* 0x000000ffff0c7224 */ /* 0x000fe200078e00ff */
[----:B------:R-:W-:-:S03]  /*0940*/  IABS R10, R9 ;  /* 0x00000009000a7213 */ /* 0x000fc60000000000 */
[----:B------:R-:W-:-:S06]  /*0950*/  IMAD.HI.U32 R23, R13, R23, R12 ;  /* 0x000000170d177227 */ /* 0x000fcc00078e000c */
[----:B------:R-:W-:-:S04]  /*0960*/  IMAD.HI.U32 R15, R23, R10, RZ ;  /* 0x0000000a170f7227 */ /* 0x000fc800078e00ff */
[----:B------:R-:W-:-:S04]  /*0970*/  IMAD.MOV R12, RZ, RZ, -R15 ;  /* 0x000000ffff0c7224 */ /* 0x000fc800078e0a0f */
[----:B------:R-:W-:Y:S01]  /*0980*/  IMAD R10, R19, R12, R10 ;  /* 0x0000000c130a7224 */ /* 0x000fe200078e020a */
[----:B------:R-:W-:Y:S01]  /*0990*/  IADD3 R12, PT, PT, R16, 0xffffffe, RZ ;  /* 0x0ffffffe100c7810 */ /* 0x000fe20007ffe0ff */
[----:B------:R-:W-:-:S03]  /*09a0*/  VIADD R16, R18, 0x1 ;  /* 0x0000000112107836 */ /* 0x000fc60000000000 */
[----:B------:R-:W-:Y:S01]  /*09b0*/  ISETP.GT.U32.AND P2, PT, R19, R10, PT ;  /* 0x0000000a1300720c */ /* 0x000fe20003f44070 */
[----:B------:R1:W5:Y:S02]  /*09c0*/  F2I.FTZ.U32.TRUNC.NTZ R13, R12 ;  /* 0x0000000c000d7305 */ /* 0x000364000021f000 */
[----:B-1----:R-:W-:-:S10]  /*09d0*/  HFMA2 R12, -RZ, RZ, 0, 0 ;  /* 0x00000000ff0c7431 */ /* 0x002fd400000001ff */
[----:B------:R-:W-:Y:S01]  /*09e0*/  @!P2 IMAD.IADD R10, R10, 0x1, -R19 ;  /* 0x000000010a0aa824 */ /* 0x000fe200078e0a13 */
[----:B------:R-:W-:Y:S01]  /*09f0*/  @!P2 IADD3 R15, PT, PT, R15, 0x1, RZ ;  /* 0x000000010f0fa810 */ /* 0x000fe20007ffe0ff */
[----:B-----5:R-:W-:-:S03]  /*0a00*/  IMAD.MOV R17, RZ, RZ, -R13 ;  /* 0x000000ffff117224 */ /* 0x020fc600078e0a0d */
[----:B------:R-:W-:Y:S02]  /*0a10*/  ISETP.GE.U32.AND P1, PT, R10, R19, PT ;  /* 0x000000130a00720c */ /* 0x000fe40003f26070 */
[----:B------:R-:W-:Y:S01]  /*0a20*/  LOP3.LUT R10, R9, R20, RZ, 0x3c, !PT ;  /* 0x00000014090a7212 */ /* 0x000fe200078e3cff */
[----:B------:R-:W-:-:S03]  /*0a30*/  IMAD R17, R17, R26, RZ ;  /* 0x0000001a11117224 */ /* 0x000fc600078e02ff */
[----:B------:R-:W-:Y:S01]  /*0a40*/  ISETP.GE.AND P3, PT, R10, RZ, PT ;  /* 0x000000ff0a00720c */ /* 0x000fe20003f66270 */
[----:B------:R-:W-:Y:S01]  /*0a50*/  IMAD.HI.U32 R10, R13, R17, R12 ;  /* 0x000000110d0a7227 */ /* 0x000fe200078e000c */
[----:B------:R-:W-:-:S05]  /*0a60*/  IABS R13, R16 ;  /* 0x00000010000d7213 */ /* 0x000fca0000000000 */
[----:B------:R-:W-:Y:S01]  /*0a70*/  @P1 VIADD R15, R15, 0x1 ;  /* 0x000000010f0f1836 */ /* 0x000fe20000000000 */
[----:B------:R-:W-:Y:S01]  /*0a80*/  ISETP.NE.AND P1, PT, R20, RZ, PT ;  /* 0x000000ff1400720c */ /* 0x000fe20003f25270 */
[----:B------:R-:W-:-:S04]  /*0a90*/  IMAD.HI.U32 R12, R10, R13, RZ ;  /* 0x0000000d0a0c7227 */ /* 0x000fc800078e00ff */
[----:B------:R-:W-:Y:S01]  /*0aa0*/  @!P3 IMAD.MOV R15, RZ, RZ, -R15 ;  /* 0x000000ffff0fb224 */ /* 0x000fe200078e0a0f */
[----:B------:R-:W-:-:S04]  /*0ab0*/  IADD3 R28, PT, PT, -R12, RZ, RZ ;  /* 0x000000ff0c1c7210 */ /* 0x000fc80007ffe1ff */
[----:B------:R-:W-:Y:S01]  /*0ac0*/  SEL R17, R22, R15, !P1 ;  /* 0x0000000f16117207 */ /* 0x000fe20004800000 */
[----:B------:R-:W-:Y:S01]  /*0ad0*/  IMAD R28, R26, R28, R13 ;  /* 0x0000001c1a1c7224 */ /* 0x000fe200078e020d */
[----:B------:R-:W-:-:S03]  /*0ae0*/  LOP3.LUT R13, R16, R21, RZ, 0x3c, !PT ;  /* 0x00000015100d7212 */ /* 0x000fc600078e3cff */
[--C-:B------:R-:W-:Y:S01]  /*0af0*/  IMAD.MOV R15, RZ, RZ, -R17.reuse ;  /* 0x000000ffff0f7224 */ /* 0x100fe200078e0a11 */
[----:B------:R-:W-:Y:S01]  /*0b00*/  ISETP.GE.AND P4, PT, R13, RZ, PT ;  /* 0x000000ff0d00720c */ /* 0x000fe20003f86270 */
[----:B---3--:R-:W-:Y:S02]  /*0b10*/  IMAD R17, R6, UR7, R17 ;  /* 0x0000000706117c24 */ /* 0x008fe4000f8e0211 */
[----:B------:R-:W-:Y:S02]  /*0b20*/  IMAD R15, R20, R15, R9 ;  /* 0x0000000f140f7224 */ /* 0x000fe400078e0209 */
[----:B------:R-:W-:Y:S02]  /*0b30*/  IMAD.MOV.U32 R9, RZ, RZ, R26 ;  /* 0x000000ffff097224 */ /* 0x000fe400078e001a */
[----:B------:R-:W-:-:S03]  /*0b40*/  IMAD R29, R4, UR7, R15 ;  /* 0x00000007041d7c24 */ /* 0x000fc6000f8e020f */
[----:B------:R-:W-:-:S13]  /*0b50*/  ISETP.GT.U32.AND P3, PT, R9, R28, PT ;  /* 0x0000001c0900720c */ /* 0x000fda0003f64070 */
[----:B------:R-:W-:Y:S01]  /*0b60*/  @!P3 IADD3 R28, PT, PT, R28, -R26, RZ ;  /* 0x8000001a1c1cb210 */ /* 0x000fe20007ffe0ff */
[----:B------:R-:W-:-:S03]  /*0b70*/  @!P3 VIADD R12, R12, 0x1 ;  /* 0x000000010c0cb836 */ /* 0x000fc60000000000 */
[----:B------:R-:W-:-:S13]  /*0b80*/  ISETP.GE.U32.AND P2, PT, R28, R9, PT ;  /* 0x000000091c00720c */ /* 0x000fda0003f46070 */
[----:B------:R-:W-:-:S05]  /*0b90*/  @P2 IADD3 R12, PT, PT, R12, 0x1, RZ ;  /* 0x000000010c0c2810 */ /* 0x000fca0007ffe0ff */
[----:B------:R-:W-:-:S05]  /*0ba0*/  @!P4 IMAD.MOV R12, RZ, RZ, -R12 ;  /* 0x000000ffff0cc224 */ /* 0x000fca00078e0a0c */
[----:B------:R-:W-:-:S05]  /*0bb0*/  SEL R12, R24, R12, !P0 ;  /* 0x0000000c180c7207 */ /* 0x000fca0004000000 */
[----:B------:R-:W-:Y:S02]  /*0bc0*/  IMAD R13, R12, R25, R16 ;  /* 0x000000190c0d7224 */ /* 0x000fe400078e0210 */
[----:B0-----:R-:W-:-:S03]  /*0bd0*/  IMAD R16, R7, UR10, R14 ;  /* 0x0000000a07107c24 */ /* 0x001fc6000f8e020e */
[----:B------:R-:W-:Y:S01]  /*0be0*/  IABS R27, R13 ;  /* 0x0000000d001b7213 */ /* 0x000fe20000000000 */
[----:B----4-:R-:W-:-:S03]  /*0bf0*/  IMAD R16, R16, UR12, R17 ;  /* 0x0000000c10107c24 */ /* 0x010fc6000f8e0211 */
[----:B------:R-:W-:Y:S01]  /*0c00*/  MOV R14, R27 ;  /* 0x0000001b000e7202 */ /* 0x000fe20000000f00 */
[----:B------:R-:W-:Y:S02]  /*0c10*/  IMAD R29, R16, UR13, R29 ;  /* 0x0000000d101d7c24 */ /* 0x000fe4000f8e021d */
[----:B------:R-:W-:Y:S02]  /*0c20*/  IMAD R27, R7, UR10, R12 ;  /* 0x0000000a071b7c24 */ /* 0x000fe4000f8e020c */
[----:B------:R-:W-:-:S04]  /*0c30*/  IMAD.HI.U32 R15, R23, R14, RZ ;  /* 0x0000000e170f7227 */ /* 0x000fc800078e00ff */
[----:B------:R-:W-:-:S04]  /*0c40*/  IMAD.MOV R16, RZ, RZ, -R15 ;  /* 0x000000ffff107224 */ /* 0x000fc800078e0a0f */
[----:B------:R-:W-:-:S05]  /*0c50*/  IMAD R14, R19, R16, R14 ;  /* 0x00000010130e7224 */ /* 0x000fca00078e020e */
[----:B------:R-:W-:-:S13]  /*0c60*/  ISETP.GT.U32.AND P3, PT, R19, R14, PT ;  /* 0x0000000e1300720c */ /* 0x000fda0003f64070 */
[----:B------:R-:W-:Y:S01]  /*0c70*/  @!P3 IADD3 R14, PT, PT, R14, -R19, RZ ;  /* 0x800000130e0eb210 */ /* 0x000fe20007ffe0ff */
[----:B------:R-:W-:-:S03]  /*0c80*/  @!P3 VIADD R15, R15, 0x1 ;  /* 0x000000010f0fb836 */ /* 0x000fc60000000000 */
[----:B------:R-:W-:Y:S02]  /*0c90*/  ISETP.GE.U32.AND P2, PT, R14, R19, PT ;  /* 0x000000130e00720c */ /* 0x000fe40003f46070 */
[----:B------:R-:W-:-:S04]  /*0ca0*/  LOP3.LUT R14, R13, R20, RZ, 0x3c, !PT ;  /* 0x000000140d0e7212 */ /* 0x000fc800078e3cff */
[----:B------:R-:W-:-:S07]  /*0cb0*/  ISETP.GE.AND P4, PT, R14, RZ, PT ;  /* 0x000000ff0e00720c */ /* 0x000fce0003f86270 */
[----:B------:R-:W-:-:S06]  /*0cc0*/  @P2 IADD3 R15, PT, PT, R15, 0x1, RZ ;  /* 0x000000010f0f2810 */ /* 0x000fcc0007ffe0ff */
[----:B------:R-:W-:-:S05]  /*0cd0*/  @!P4 IMAD.MOV R15, RZ, RZ, -R15 ;  /* 0x000000ffff0fc224 */ /* 0x000fca00078e0a0f */
[----:B------:R-:W-:Y:S02]  /*0ce0*/  SEL R17, R22, R15, !P1 ;  /* 0x0000000f16117207 */ /* 0x000fe40004800000 */
[----:B------:R-:W-:Y:S02]  /*0cf0*/  IABS R15, R18 ;  /* 0x00000012000f7213 */ /* 0x000fe40000000000 */
[----:B------:R-:W-:-:S03]  /*0d00*/  IADD3 R14, PT, PT, -R17, RZ, RZ ;  /* 0x000000ff110e7210 */ /* 0x000fc60007ffe1ff */
[----:B------:R-:W-:-:S04]  /*0d10*/  IMAD.HI.U32 R12, R10, R15, RZ ;  /* 0x0000000f0a0c7227 */ /* 0x000fc800078e00ff */
[----:B------:R-:W-:Y:S02]  /*0d20*/  IMAD R13, R20, R14, R13 ;  /* 0x0000000e140d7224 */ /* 0x000fe400078e020d */
[----:B------:R-:W-:Y:S02]  /*0d30*/  IMAD R14, R6, UR7, R17 ;  /* 0x00000007060e7c24 */ /* 0x000fe4000f8e0211 */
[----:B------:R-:W-:Y:S02]  /*0d40*/  IMAD R16, R4, UR7, R13 ;  /* 0x0000000704107c24 */ /* 0x000fe4000f8e020d */
[----:B------:R-:W-:Y:S02]  /*0d50*/  IMAD R27, R27, UR12, R14 ;  /* 0x0000000c1b1b7c24 */ /* 0x000fe4000f8e020e */
[----:B------:R-:W-:Y:S02]  /*0d60*/  IMAD.MOV R14, RZ, RZ, -R12 ;  /* 0x000000ffff0e7224 */ /* 0x000fe400078e0a0c */
[----:B------:R-:W-:-:S02]  /*0d70*/  IMAD R27, R27, UR13, R16 ;  /* 0x0000000d1b1b7c24 */ /* 0x000fc4000f8e0210 */
        /* <DEDUP_REMOVED lines=9> */
[----:B------:R-:W-:-:S05]  /*0e10*/  SEL R12, R24, R12, !P0 ;  /* 0x0000000c180c7207 */ /* 0x000fca0004000000 */
[----:B------:R-:W-:Y:S02]  /*0e20*/  IMAD R15, R12, R25, R18 ;  /* 0x000000190c0f7224 */ /* 0x000fe400078e0212 */
[----:B------:R-:W-:-:S03]  /*0e30*/  IMAD R12, R7, UR10, R12 ;  /* 0x0000000a070c7c24 */ /* 0x000fc6000f8e020c */
[----:B------:R-:W-:-:S05]  /*0e40*/  IABS R14, R15 ;  /* 0x0000000f000e7213 */ /* 0x000fca0000000000 */
[----:B------:R-:W-:-:S05]  /*0e50*/  IMAD.HI.U32 R13, R23, R14, RZ ;  /* 0x0000000e170d7227 */ /* 0x000fca00078e00ff */
[----:B------:R-:W-:-:S05]  /*0e60*/  IADD3 R16, PT, PT, -R13, RZ, RZ ;  /* 0x000000ff0d107210 */ /* 0x000fca0007ffe1ff */
[----:B------:R-:W-:-:S05]  /*0e70*/  IMAD R14, R19, R16, R14 ;  /* 0x00000010130e7224 */ /* 0x000fca00078e020e */
[----:B------:R-:W-:-:S13]  /*0e80*/  ISETP.GT.U32.AND P3, PT, R19, R14, PT ;  /* 0x0000000e1300720c */ /* 0x000fda0003f64070 */
[----:B------:R-:W-:Y:S01]  /*0e90*/  @!P3 IMAD.IADD R14, R14, 0x1, -R19 ;  /* 0x000000010e0eb824 */ /* 0x000fe200078e0a13 */
[----:B------:R-:W-:-:S04]  /*0ea0*/  @!P3 IADD3 R13, PT, PT, R13, 0x1, RZ ;  /* 0x000000010d0db810 */ /* 0x000fc80007ffe0ff */
[----:B------:R-:W-:Y:S02]  /*0eb0*/  ISETP.GE.U32.AND P2, PT, R14, R19, PT ;  /* 0x000000130e00720c */ /* 0x000fe40003f46070 */
[----:B------:R-:W-:-:S04]  /*0ec0*/  LOP3.LUT R14, R15, R20, RZ, 0x3c, !PT ;  /* 0x000000140f0e7212 */ /* 0x000fc800078e3cff */
[----:B------:R-:W-:-:S07]  /*0ed0*/  ISETP.GE.AND P4, PT, R14, RZ, PT ;  /* 0x000000ff0e00720c */ /* 0x000fce0003f86270 */
[----:B------:R-:W-:-:S06]  /*0ee0*/  @P2 VIADD R13, R13, 0x1 ;  /* 0x000000010d0d2836 */ /* 0x000fcc0000000000 */
[----:B------:R-:W-:-:S04]  /*0ef0*/  @!P4 IADD3 R13, PT, PT, -R13, RZ, RZ ;  /* 0x000000ff0d0dc210 */ /* 0x000fc80007ffe1ff */
[----:B------:R-:W-:-:S05]  /*0f00*/  SEL R13, R22, R13, !P1 ;  /* 0x0000000d160d7207 */ /* 0x000fca0004800000 */
[--C-:B------:R-:W-:Y:S02]  /*0f10*/  IMAD.MOV R14, RZ, RZ, -R13.reuse ;  /* 0x000000ffff0e7224 */ /* 0x100fe400078e0a0d */
[----:B------:R-:W-:Y:S02]  /*0f20*/  IMAD R13, R6, UR7, R13 ;  /* 0x00000007060d7c24 */ /* 0x000fe4000f8e020d */
[----:B------:R-:W-:Y:S02]  /*0f30*/  IMAD R15, R20, R14, R15 ;  /* 0x0000000e140f7224 */ /* 0x000fe400078e020f */
[----:B------:R-:W-:Y:S02]  /*0f40*/  IMAD R14, R12, UR12, R13 ;  /* 0x0000000c0c0e7c24 */ /* 0x000fe4000f8e020d */
[----:B------:R-:W0:Y:S01]  /*0f50*/  LDC.64 R12, c[0x0][0x380] ;  /* 0x0000e000ff0c7b82 */ /* 0x000e220000000a00 */
[----:B------:R-:W-:-:S04]  /*0f60*/  IMAD R15, R4, UR7, R15 ;  /* 0x00000007040f7c24 */ /* 0x000fc8000f8e020f */
[----:B------:R-:W-:-:S03]  /*0f70*/  IMAD R17, R14, UR13, R15 ;  /* 0x0000000d0e117c24 */ /* 0x000fc6000f8e020f */
[----:B------:R-:W1:Y:S01]  /*0f80*/  LDC.64 R14, c[0x0][0x388] ;  /* 0x0000e200ff0e7b82 */ /* 0x000e620000000a00 */
[----:B0-----:R-:W-:-:S06]  /*0f90*/  IMAD.WIDE R28, R29, 0x4, R12 ;  /* 0x000000041d1c7825 */ /* 0x001fcc00078e020c */
[----:B--2---:R-:W2:Y:S01]  /*0fa0*/  LDG.E R29, desc[UR8][R28.64] ;  /* 0x000000081c1d7981 */ /* 0x004ea2000c1e1900 */
[----:B------:R-:W-:-:S04]  /*0fb0*/  IMAD.WIDE R16, R17, 0x4, R12 ;  /* 0x0000000411107825 */ /* 0x000fc800078e020c */
[----:B-1----:R-:W-:-:S05]  /*0fc0*/  IMAD.WIDE R14, R11, 0x4, R14 ;  /* 0x000000040b0e7825 */ /* 0x002fca00078e020e */
[----:B--2---:R-:W-:Y:S04]  /*0fd0*/  STG.E desc[UR8][R14.64], R29 ;  /* 0x0000001d0e007986 */ /* 0x004fe8000c101908 */
[----:B------:R-:W2:Y:S04]  /*0fe0*/  LDG.E R17, desc[UR8][R16.64] ;  /* 0x0000000810117981 */ /* 0x000ea8000c1e1900 */
[----:B--2---:R0:W-:Y:S02]  /*0ff0*/  STG.E desc[UR8][R14.64+0x4], R17 ;  /* 0x000004110e007986 */ /* 0x0041e4000c101908 */
[----:B0-----:R-:W-:-:S06]  /*1000*/  IMAD.WIDE R16, R27, 0x4, R12 ;  /* 0x000000041b107825 */ /* 0x001fcc00078e020c */
[----:B------:R-:W2:Y:S01]  /*1010*/  LDG.E R16, desc[UR8][R16.64] ;  /* 0x0000000810107981 */ /* 0x000ea2000c1e1900 */
[----:B------:R-:W-:-:S04]  /*1020*/  IADD3 R27, PT, PT, R18, 0x2, RZ ;  /* 0x00000002121b7810 */ /* 0x000fc80007ffe0ff */
[----:B------:R-:W-:Y:S02]  /*1030*/  LOP3.LUT R21, R27, R21, RZ, 0x3c, !PT ;  /* 0x000000151b157212 */ /* 0x000fe400078e3cff */
[----:B------:R-:W-:Y:S02]  /*1040*/  IABS R28, R27 ;  /* 0x0000001b001c7213 */ /* 0x000fe40000000000 */
[----:B------:R-:W-:-:S03]  /*1050*/  ISETP.GE.AND P4, PT, R21, RZ, PT ;  /* 0x000000ff1500720c */ /* 0x000fc60003f86270 */
[----:B------:R-:W-:-:S04]  /*1060*/  IMAD.HI.U32 R21, R10, R28, RZ ;  /* 0x0000001c0a157227 */ /* 0x000fc800078e00ff */
[----:B------:R-:W-:-:S04]  /*1070*/  IMAD.MOV R29, RZ, RZ, -R21 ;  /* 0x000000ffff1d7224 */ /* 0x000fc800078e0a15 */
[----:B------:R-:W-:-:S05]  /*1080*/  IMAD R28, R26, R29, R28 ;  /* 0x0000001d1a1c7224 */ /* 0x000fca00078e021c */
        /* <DEDUP_REMOVED lines=8> */
[----:B------:R-:W-:Y:S01]  /*1110*/  IMAD R24, R7, UR10, R24 ;  /* 0x0000000a07187c24 */ /* 0x000fe2000f8e0218 */
[----:B--2---:R0:W-:Y:S02]  /*1120*/  STG.E desc[UR8][R14.64+0x8], R16 ;  /* 0x000008100e007986 */ /* 0x0041e4000c101908 */
[----:B0-----:R-:W-:-:S05]  /*1130*/  IABS R16, R25 ;  /* 0x0000001900107213 */ /* 0x001fca0000000000 */
        /* <DEDUP_REMOVED lines=16> */
[----:B------:R-:W-:-:S04]  /*1240*/  IMAD R25, R4, UR7, R25 ;  /* 0x0000000704197c24 */ /* 0x000fc8000f8e0219 */
[----:B------:R-:W-:-:S04]  /*1250*/  IMAD R25, R24, UR13, R25 ;  /* 0x0000000d18197c24 */ /* 0x000fc8000f8e0219 */
[----:B------:R-:W-:-:S06]  /*1260*/  IMAD.WIDE R12, R25, 0x4, R12 ;  /* 0x00000004190c7825 */ /* 0x000fcc00078e020c */
[----:B------:R-:W2:Y:S01]  /*1270*/  LDG.E R13, desc[UR8][R12.64] ;  /* 0x000000080c0d7981 */ /* 0x000ea2000c1e1900 */
[C---:B------:R-:W-:Y:S01]  /*1280*/  IADD3 R16, PT, PT, R18.reuse, 0x3, RZ ;  /* 0x0000000312107810 */ /* 0x040fe20007ffe0ff */
[----:B------:R-:W-:Y:S01]  /*1290*/  VIADD R18, R18, 0x4 ;  /* 0x0000000412127836 */ /* 0x000fe20000000000 */
[----:B------:R-:W-:Y:S02]  /*12a0*/  IADD3 R11, PT, PT, R11, 0x4, RZ ;  /* 0x000000040b0b7810 */ /* 0x000fe40007ffe0ff */
[----:B------:R-:W-:Y:S01]  /*12b0*/  ISETP.NE.AND P0, PT, R16, R3, PT ;  /* 0x000000031000720c */ /* 0x000fe20003f05270 */
[----:B--2---:R1:W-:-:S12]  /*12c0*/  STG.E desc[UR8][R14.64+0xc], R13 ;  /* 0x00000c0d0e007986 */ /* 0x0043d8000c101908 */
[----:B------:R-:W-:Y:S05]  /*12d0*/  @P0 BRA `(.L_x_4) ;  /* 0xfffffff400140947 */ /* 0x000fea000383ffff */
[----:B------:R-:W-:-:S07]  /*12e0*/  IMAD.MOV.U32 R9, RZ, RZ, R3 ;  /* 0x000000ffff097224 */ /* 0x000fce00078e0003 */
.L_x_3:
[----:B------:R-:W-:-:S13]  /*12f0*/  ISETP.NE.AND P0, PT, R2, RZ, PT ;  /* 0x000000ff0200720c */ /* 0x000fda0003f05270 */
[----:B------:R-:W-:Y:S05]  /*1300*/  @!P0 BRA `(.L_x_5) ;  /* 0x0000000800dc8947 */ /* 0x000fea0003800000 */
[----:B------:R-:W5:Y:S01]  /*1310*/  LDCU UR5, c[0x0][0x3b8] ;  /* 0x00007700ff0577ac */ /* 0x000f620008000800 */
[----:B------:R-:W-:Y:S01]  /*1320*/  ISETP.NE.AND P0, PT, R2, 0x1, PT ;  /* 0x000000010200780c */ /* 0x000fe20003f05270 */
[----:B-----5:R-:W-:-:S12]  /*1330*/  ULOP3.LUT UP0, URZ, UR5, 0x1, URZ, 0xc0, !UPT ;  /* 0x0000000105ff7892 */ /* 0x020fd8000f80c0ff */
[----:B------:R-:W-:Y:S05]  /*1340*/  @!P0 BRA `(.L_x_6) ;  /* 0x0000000400b88947 */ /* 0x000fea0003800000 */
[----:B------:R-:W5:Y:S01]  /*1350*/  LDC R16, c[0x0][0x3bc] ;  /* 0x0000ef00ff107b82 */ /* 0x000f620000000800 */
[----:B------:R-:W-:Y:S01]  /*1360*/  HFMA2 R18, -RZ, RZ, 0, 0 ;  /* 0x00000000ff127431 */ /* 0x000fe200000001ff */
[----:B------:R-:W0:Y:S01]  /*1370*/  LDCU UR5, c[0x0][0x3a8] ;  /* 0x00007500ff0577ac */ /* 0x000e220008000800 */
[----:B------:R-:W2:Y:S05]  /*1380*/  LDCU UR6, c[0x0][0x394] ;  /* 0x00007280ff0677ac */ /* 0x000eaa0008000800 */
[----:B-1----:R-:W1:Y:S01]  /*1390*/  LDC R14, c[0x0][0x3a4] ;  /* 0x0000e900ff0e7b82 */ /* 0x002e620000000800 */
[----:B------:R-:W3:Y:S01]  /*13a0*/  LDCU.64 UR14, c[0x0][0x398] ;  /* 0x00007300ff0e77ac */ /* 0x000ee20008000a00 */
[----:B-----5:R-:W-:-:S04]  /*13b0*/  IABS R15, R16 ;  /* 0x00000010000f7213 */ /* 0x020fc80000000000 */
[----:B------:R-:W5:Y:S01]  /*13c0*/  I2F.RP R10, R15 ;  /* 0x0000000f000a7306 */ /* 0x000f620000209400 */
[----:B-1----:R-:W-:-:S07]  /*13d0*/  IABS R17, R14 ;  /* 0x0000000e00117213 */ /* 0x002fce0000000000 */
[----:B------:R-:W1:Y:S08]  /*13e0*/  I2F.RP R13, R17 ;  /* 0x00000011000d7306 */ /* 0x000e700000209400 */
[----:B-----5:R-:W5:Y:S08]  /*13f0*/  MUFU.RCP R10, R10 ;  /* 0x0000000a000a7308 */ /* 0x020f700000001000 */
[----:B-1----:R-:W-:Y:S01]  /*1400*/  MUFU.RCP R13, R13 ;  /* 0x0000000d000d7308 */ /* 0x002fe20000001000 */
[----:B-----5:R-:W-:-:S07]  /*1410*/  IADD3 R19, PT, PT, R10, 0xffffffe, RZ ;  /* 0x0ffffffe0a137810 */ /* 0x020fce0007ffe0ff */
[----:B------:R-:W1:Y:S02]  /*1420*/  F2I.FTZ.U32.TRUNC.NTZ R19, R19 ;  /* 0x0000001300137305 */ /* 0x000e64000021f000 */
[----:B-1----:R-:W-:-:S04]  /*1430*/  IMAD.MOV R12, RZ, RZ, -R19 ;  /* 0x000000ffff0c7224 */ /* 0x002fc800078e0a13 */
[----:B------:R-:W-:Y:S01]  /*1440*/  IMAD R11, R12, R15, RZ ;  /* 0x0000000f0c0b7224 */ /* 0x000fe200078e02ff */
[----:B------:R-:W-:-:S03]  /*1450*/  IABS R12, R9 ;  /* 0x00000009000c7213 */ /* 0x000fc60000000000 */
[----:B------:R-:W-:Y:S01]  /*1460*/  IMAD.HI.U32 R18, R19, R11, R18 ;  /* 0x0000000b13127227 */ /* 0x000fe200078e0012 */
[----:B------:R-:W-:-:S05]  /*1470*/  LOP3.LUT R19, RZ, R16, RZ, 0x33, !PT ;  /* 0x00000010ff137212 */ /* 0x000fca00078e33ff */
[----:B------:R-:W-:-:S04]  /*1480*/  IMAD.HI.U32 R10, R18, R12, RZ ;  /* 0x0000000c120a7227 */ /* 0x000fc800078e00ff */
[----:B------:R-:W-:-:S04]  /*1490*/  IMAD.MOV R11, RZ, RZ, -R10 ;  /* 0x000000ffff0b7224 */ /* 0x000fc800078e0a0a */
[----:B------:R-:W-:Y:S01]  /*14a0*/  IMAD R12, R15, R11, R12 ;  /* 0x0000000b0f0c7224 */ /* 0x000fe200078e020c */
[----:B------:R-:W-:-:S04]  /*14b0*/  LOP3.LUT R11, R9, R16, RZ, 0x3c, !PT ;  /* 0x00000010090b7212 */ /* 0x000fc800078e3cff */
[----:B------:R-:W-:Y:S02]  /*14c0*/  ISETP.GT.U32.AND P1, PT, R15, R12, PT ;  /* 0x0000000c0f00720c */ /* 0x000fe40003f24070 */
[----:B------:R-:W-:Y:S01]  /*14d0*/  ISETP.GE.AND P2, PT, R11, RZ, PT ;  /* 0x000000ff0b00720c */ /* 0x000fe20003f46270 */
[----:B------:R-:W-:-:S06]  /*14e0*/  VIADD R11, R13, 0xffffffe ;  /* 0x0ffffffe0d0b7836 */ /* 0x000fcc0000000000 */
[----:B------:R-:W1:Y:S04]  /*14f0*/  F2I.FTZ.U32.TRUNC.NTZ R11, R11 ;  /* 0x0000000b000b7305 */ /* 0x000e68000021f000 */
[-C--:B------:R-:W-:Y:S02]  /*1500*/  @!P1 IADD3 R12, PT, PT, R12, -R15.reuse, RZ ;  /* 0x8000000f0c0c9210 */ /* 0x080fe40007ffe0ff */
[----:B------:R-:W-:Y:S02]  /*1510*/  @!P1 IADD3 R10, PT, PT, R10, 0x1, RZ ;  /* 0x000000010a0a9810 */ /* 0x000fe40007ffe0ff */
[----:B------:R-:W-:-:S13]  /*1520*/  ISETP.GE.U32.AND P0, PT, R12, R15, PT ;  /* 0x0000000f0c00720c */ /* 0x000fda0003f06070 */
[----:B------:R-:W-:Y:S01]  /*1530*/  @P0 VIADD R10, R10, 0x1 ;  /* 0x000000010a0a0836 */ /* 0x000fe20000000000 */
[----:B------:R-:W-:-:S04]  /*1540*/  ISETP.NE.AND P0, PT, R16, RZ, PT ;  /* 0x000000ff1000720c */ /* 0x000fc80003f05270 */
[----:B------:R-:W-:-:S04]  /*1550*/  @!P2 IADD3 R10, PT, PT, -R10, RZ, RZ ;  /* 0x000000ff0a0aa210 */ /* 0x000fc80007ffe1ff */
[----:B------:R-:W-:Y:S01]  /*1560*/  SEL R12, R19, R10, !P0 ;  /* 0x0000000a130c7207 */ /* 0x000fe20004000000 */
[----:B-1----:R-:W-:-:S03]  /*1570*/  IMAD.MOV R10, RZ, RZ, -R11 ;  /* 0x000000ffff0a7224 */ /* 0x002fc600078e0a0b */
[----:B------:R-:W-:Y:S01]  /*1580*/  IADD3 R13, PT, PT, -R12, RZ, RZ ;  /* 0x000000ff0c0d7210 */ /* 0x000fe20007ffe1ff */
[----:B------:R-:W-:Y:S02]  /*1590*/  IMAD R21, R10, R17, RZ ;  /* 0x000000110a157224 */ /* 0x000fe400078e02ff */
[----:B------:R-:W-:Y:S02]  /*15a0*/  IMAD.MOV.U32 R10, RZ, RZ, RZ ;  /* 0x000000ffff0a7224 */ /* 0x000fe400078e00ff */
[----:B------:R-:W-:Y:S02]  /*15b0*/  IMAD R13, R16, R13, R9 ;  /* 0x0000000d100d7224 */ /* 0x000fe400078e0209 */
[----:B------:R-:W-:Y:S01]  /*15c0*/  IMAD.HI.U32 R20, R11, R21, R10 ;  /* 0x000000150b147227 */ /* 0x000fe200078e000a */
[----:B------:R-:W-:Y:S02]  /*15d0*/  LOP3.LUT R21, RZ, R14, RZ, 0x33, !PT ;  /* 0x0000000eff157212 */ /* 0x000fe400078e33ff */
[----:B------:R-:W-:Y:S01]  /*15e0*/  IABS R22, R13 ;  /* 0x0000000d00167213 */ /* 0x000fe20000000000 */
[----:B--2---:R-:W-:-:S04]  /*15f0*/  IMAD R12, R7, UR6, R12 ;  /* 0x00000006070c7c24 */ /* 0x004fc8000f8e020c */
[----:B------:R-:W-:-:S05]  /*1600*/  IMAD.HI.U32 R10, R20, R22, RZ ;  /* 0x00000016140a7227 */ /* 0x000fca00078e00ff */
[----:B------:R-:W-:-:S05]  /*1610*/  IADD3 R11, PT, PT, -R10, RZ, RZ ;  /* 0x000000ff0a0b7210 */ /* 0x000fca0007ffe1ff */
        /* <DEDUP_REMOVED lines=8> */
[----:B------:R-:W-:-:S04]  /*16a0*/  ISETP.NE.AND P1, PT, R14, RZ, PT ;  /* 0x000000ff0e00720c */ /* 0x000fc80003f25270 */
[----:B------:R-:W-:Y:S02]  /*16b0*/  MOV R22, R10 ;  /* 0x0000000a00167202 */ /* 0x000fe40000000f00 */
[----:B------:R-:W1:Y:S03]  /*16c0*/  LDC.64 R10, c[0x0][0x380] ;  /* 0x0000e000ff0a7b82 */ /* 0x000e660000000a00 */
[----:B------:R-:W-:-:S05]  /*16d0*/  @!P3 IMAD.MOV R22, RZ, RZ, -R22 ;  /* 0x000000ffff16b224 */ /* 0x000fca00078e0a16 */
[----:B------:R-:W-:-:S04]  /*16e0*/  SEL R23, R21, R22, !P1 ;  /* 0x0000001615177207 */ /* 0x000fc80004800000 */
[----:B------:R-:W-:Y:S01]  /*16f0*/  IADD3 R22, PT, PT, -R23, RZ, RZ ;  /* 0x000000ff17167210 */ /* 0x000fe20007ffe1ff */
[----:B0-----:R-:W-:-:S04]  /*1700*/  IMAD R23, R6, UR5, R23 ;  /* 0x0000000506177c24 */ /* 0x001fc8000f8e0217 */
[----:B------:R-:W-:Y:S02]  /*1710*/  IMAD R13, R14, R22, R13 ;  /* 0x000000160e0d7224 */ /* 0x000fe400078e020d */
[----:B---3--:R-:W-:Y:S02]  /*1720*/  IMAD R12, R12, UR14, R23 ;  /* 0x0000000e0c0c7c24 */ /* 0x008fe4000f8e0217 */
[----:B------:R-:W-:-:S04]  /*1730*/  IMAD R13, R4, UR5, R13 ;  /* 0x00000005040d7c24 */ /* 0x000fc8000f8e020d */
[----:B------:R-:W-:-:S04]  /*1740*/  IMAD R13, R12, UR15, R13 ;  /* 0x0000000f0c0d7c24 */ /* 0x000fc8000f8e020d */
[----:B-1----:R-:W-:-:S05]  /*1750*/  IMAD.WIDE R12, R13, 0x4, R10 ;  /* 0x000000040d0c7825 */ /* 0x002fca00078e020a */
[----:B------:R0:W2:Y:S01]  /*1760*/  LDG.E R22, desc[UR8][R12.64] ;  /* 0x000000080c167981 */ /* 0x0000a2000c1e1900 */
[----:B------:R-:W-:-:S05]  /*1770*/  VIADD R23, R9, 0x1 ;  /* 0x0000000109177836 */ /* 0x000fca0000000000 */
        /* <DEDUP_REMOVED lines=13> */
[--C-:B0-----:R-:W-:Y:S02]  /*1850*/  IMAD.MOV R12, RZ, RZ, -R18.reuse ;  /* 0x000000ffff0c7224 */ /* 0x101fe400078e0a12 */
[----:B------:R-:W-:Y:S02]  /*1860*/  IMAD R18, R7, UR6, R18 ;  /* 0x0000000607127c24 */ /* 0x000fe4000f8e0212 */
[----:B------:R-:W-:-:S05]  /*1870*/  IMAD R23, R16, R12, R23 ;  /* 0x0000000c10177224 */ /* 0x000fca00078e0217 */
        /* <DEDUP_REMOVED lines=9> */
[----:B------:R-:W-:Y:S02]  /*1910*/  ISETP.GE.AND P3, PT, R12, RZ, PT ;  /* 0x000000ff0c00720c */ /* 0x000fe40003f66270 */
[----:B------:R-:W0:Y:S05]  /*1920*/  LDC.64 R12, c[0x0][0x388] ;  /* 0x0000e200ff0c7b82 */ /* 0x000e2a0000000a00 */
[----:B------:R-:W-:-:S06]  /*1930*/  @P0 VIADD R20, R20, 0x1 ;  /* 0x0000000114140836 */ /* 0x000fcc0000000000 */
[----:B------:R-:W-:-:S04]  /*1940*/  @!P3 IADD3 R20, PT, PT, -R20, RZ, RZ ;  /* 0x000000ff1414b210 */ /* 0x000fc80007ffe1ff */
[----:B------:R-:W-:-:S05]  /*1950*/  SEL R21, R21, R20, !P1 ;  /* 0x0000001415157207 */ /* 0x000fca0004800000 */
[--C-:B------:R-:W-:Y:S02]  /*1960*/  IMAD.MOV R15, RZ, RZ, -R21.reuse ;  /* 0x000000ffff0f7224 */ /* 0x100fe400078e0a15 */
[----:B------:R-:W-:Y:S02]  /*1970*/  IMAD R21, R6, UR5, R21 ;  /* 0x0000000506157c24 */ /* 0x000fe4000f8e0215 */
[----:B------:R-:W-:Y:S01]  /*1980*/  IMAD R23, R14, R15, R23 ;  /* 0x0000000f0e177224 */ /* 0x000fe200078e0217 */
[----:B------:R-:W-:Y:S01]  /*1990*/  IADD3 R15, PT, PT, R8, R9, RZ ;  /* 0x00000009080f7210 */ /* 0x000fe20007ffe0ff */
[----:B------:R-:W-:Y:S02]  /*19a0*/  IMAD R18, R18, UR14, R21 ;  /* 0x0000000e12127c24 */ /* 0x000fe4000f8e0215 */
[----:B------:R-:W-:Y:S02]  /*19b0*/  IMAD R23, R4, UR5, R23 ;  /* 0x0000000504177c24 */ /* 0x000fe4000f8e0217 */
[----:B0-----:R-:W-:-:S04]  /*19c0*/  IMAD.WIDE R12, R15, 0x4, R12 ;  /* 0x000000040f0c7825 */ /* 0x001fc800078e020c */
[----:B------:R-:W-:-:S04]  /*19d0*/  IMAD R23, R18, UR15, R23 ;  /* 0x0000000f12177c24 */ /* 0x000fc8000f8e0217 */
[----:B------:R-:W-:Y:S01]  /*19e0*/  IMAD.WIDE R10, R23, 0x4, R10 ;  /* 0x00000004170a7825 */ /* 0x000fe200078e020a */
[----:B--2---:R0:W-:Y:S05]  /*19f0*/  STG.E desc[UR8][R12.64], R22 ;  /* 0x000000160c007986 */ /* 0x0041ea000c101908 */
[----:B------:R-:W2:Y:S01]  /*1a00*/  LDG.E R11, desc[UR8][R10.64] ;  /* 0x000000080a0b7981 */ /* 0x000ea2000c1e1900 */
[----:B------:R-:W-:-:S03]  /*1a10*/  VIADD R9, R9, 0x2 ;  /* 0x0000000209097836 */ /* 0x000fc60000000000 */
[----:B--2---:R0:W-:Y:S04]  /*1a20*/  STG.E desc[UR8][R12.64+0x4], R11 ;  /* 0x0000040b0c007986 */ /* 0x0041e8000c101908 */
.L_x_6:
[----:B------:R-:W-:Y:S05]  /*1a30*/  BRA.U !UP0, `(.L_x_5) ;  /* 0x0000000508107547 */ /* 0x000fea000b800000 */
[----:B------:R-:W5:Y:S01]  /*1a40*/  LDC R10, c[0x0][0x3bc] ;  /* 0x0000ef00ff0a7b82 */ /* 0x000f620000000800 */
[----:B------:R-:W-:Y:S01]  /*1a50*/  IABS R16, R9 ;  /* 0x0000000900107213 */ /* 0x000fe20000000000 */
[----:B------:R-:W2:Y:S01]  /*1a60*/  LDCU UR6, c[0x0][0x394] ;  /* 0x00007280ff0677ac */ /* 0x000ea20008000800 */
[----:B------:R-:W3:Y:S05]  /*1a70*/  LDCU UR5, c[0x0][0x3a8] ;  /* 0x00007500ff0577ac */ /* 0x000eea0008000800 */
[----:B0-----:R-:W0:Y:S01]  /*1a80*/  LDC R12, c[0x0][0x3a4] ;  /* 0x0000e900ff0c7b82 */ /* 0x001e220000000800 */
[----:B------:R-:W4:Y:S01]  /*1a90*/  LDCU.64 UR14, c[0x0][0x398] ;  /* 0x00007300ff0e77ac */ /* 0x000f220008000a00 */
[----:B-----5:R-:W-:-:S04]  /*1aa0*/  IABS R11, R10 ;  /* 0x0000000a000b7213 */ /* 0x020fc80000000000 */
[----:B-1----:R-:W1:Y:S08]  /*1ab0*/  I2F.RP R13, R11 ;  /* 0x0000000b000d7306 */ /* 0x002e700000209400 */
[----:B-1----:R-:W1:Y:S02]  /*1ac0*/  MUFU.RCP R13, R13 ;  /* 0x0000000d000d7308 */ /* 0x002e640000001000 */
[----:B-1----:R-:W-:-:S02]  /*1ad0*/  IADD3 R15, PT, PT, R13, 0xffffffe, RZ ;  /* 0x0ffffffe0d0f7810 */ /* 0x002fc40007ffe0ff */
[----:B0-----:R-:W-:-:S04]  /*1ae0*/  IABS R13, R12 ;  /* 0x0000000c000d7213 */ /* 0x001fc80000000000 */
[----:B------:R-:W0:Y:S02]  /*1af0*/  F2I.FTZ.U32.TRUNC.NTZ R15, R15 ;  /* 0x0000000f000f7305 */ /* 0x000e24000021f000 */
[----:B0-----:R-:W-:-:S04]  /*1b00*/  IMAD.MOV R14, RZ, RZ, -R15 ;  /* 0x000000ffff0e7224 */ /* 0x001fc800078e0a0f */
[----:B------:R-:W-:Y:S02]  /*1b10*/  IMAD R17, R14, R11, RZ ;  /* 0x0000000b0e117224 */ /* 0x000fe400078e02ff */
[----:B------:R-:W-:-:S05]  /*1b20*/  HFMA2 R14, -RZ, RZ, 0, 0 ;  /* 0x00000000ff0e7431 */ /* 0x000fca00000001ff */
[----:B------:R-:W-:-:S06]  /*1b30*/  IMAD.HI.U32 R17, R15, R17, R14 ;  /* 0x000000110f117227 */ /* 0x000fcc00078e000e */
[----:B------:R-:W-:Y:S02]  /*1b40*/  IMAD.HI.U32 R14, R17, R16, RZ ;  /* 0x00000010110e7227 */ /* 0x000fe400078e00ff */
[----:B------:R-:W0:Y:S02]  /*1b50*/  I2F.RP R17, R13 ;  /* 0x0000000d00117306 */ /* 0x000e240000209400 */
[----:B------:R-:W-:-:S04]  /*1b60*/  IMAD.MOV R15, RZ, RZ, -R14 ;  /* 0x000000ffff0f7224 */ /* 0x000fc800078e0a0e */
[----:B------:R-:W-:-:S05]  /*1b70*/  IMAD R16, R11, R15, R16 ;  /* 0x0000000f0b107224 */ /* 0x000fca00078e0210 */
[----:B------:R-:W-:Y:S01]  /*1b80*/  ISETP.GT.U32.AND P1, PT, R11, R16, PT ;  /* 0x000000100b00720c */ /* 0x000fe20003f24070 */
[----:B0-----:R-:W0:-:S12]  /*1b90*/  MUFU.RCP R17, R17 ;  /* 0x0000001100117308 */ /* 0x001e180000001000 */
[-C--:B------:R-:W-:Y:S02]  /*1ba0*/  @!P1 IADD3 R16, PT, PT, R16, -R11.reuse, RZ ;  /* 0x8000000b10109210 */ /* 0x080fe40007ffe0ff */
[----:B------:R-:W-:Y:S02]  /*1bb0*/  @!P1 IADD3 R14, PT, PT, R14, 0x1, RZ ;  /* 0x000000010e0e9810 */ /* 0x000fe40007ffe0ff */
[----:B------:R-:W-:Y:S02]  /*1bc0*/  ISETP.GE.U32.AND P0, PT, R16, R11, PT ;  /* 0x0000000b1000720c */ /* 0x000fe40003f06070 */
[----:B------:R-:W-:Y:S02]  /*1bd0*/  LOP3.LUT R11, R9, R10, RZ, 0x3c, !PT ;  /* 0x0000000a090b7212 */ /* 0x000fe400078e3cff */
[----:B------:R-:W-:Y:S02]  /*1be0*/  ISETP.NE.AND P1, PT, R10, RZ, PT ;  /* 0x000000ff0a00720c */ /* 0x000fe40003f25270 */
[----:B------:R-:W-:Y:S01]  /*1bf0*/  ISETP.GE.AND P2, PT, R11, RZ, PT ;  /* 0x000000ff0b00720c */ /* 0x000fe20003f46270 */
[----:B0-----:R-:W-:-:S06]  /*1c00*/  VIADD R11, R17, 0xffffffe ;  /* 0x0ffffffe110b7836 */ /* 0x001fcc0000000000 */
[----:B------:R-:W0:Y:S01]  /*1c10*/  F2I.FTZ.U32.TRUNC.NTZ R11, R11 ;  /* 0x0000000b000b7305 */ /* 0x000e22000021f000 */
[----:B------:R-:W-:-:S05]  /*1c20*/  @P0 VIADD R14, R14, 0x1 ;  /* 0x000000010e0e0836 */ /* 0x000fca0000000000 */
[----:B------:R-:W-:Y:S02]  /*1c30*/  @!P2 IADD3 R14, PT, PT, -R14, RZ, RZ ;  /* 0x000000ff0e0ea210 */ /* 0x000fe40007ffe1ff */
[----:B------:R-:W-:-:S04]  /*1c40*/  @!P1 LOP3.LUT R14, RZ, R10, RZ, 0x33, !PT ;  /* 0x0000000aff0e9212 */ /* 0x000fc800078e33ff */
[----:B------:R-:W-:Y:S01]  /*1c50*/  IADD3 R15, PT, PT, -R14, RZ, RZ ;  /* 0x000000ff0e0f7210 */ /* 0x000fe20007ffe1ff */
[----:B--2---:R-:W-:Y:S02]  /*1c60*/  IMAD R7, R7, UR6, R14 ;  /* 0x0000000607077c24 */ /* 0x004fe4000f8e020e */
[----:B0-----:R-:W-:Y:S02]  /*1c70*/  IMAD.MOV R16, RZ, RZ, -R11 ;  /* 0x000000ffff107224 */ /* 0x001fe400078e0a0b */
[----:B------:R-:W-:Y:S02]  /*1c80*/  IMAD R15, R10, R15, R9 ;  /* 0x0000000f0a0f7224 */ /* 0x000fe400078e0209 */
[----:B------:R-:W-:Y:S02]  /*1c90*/  IMAD R17, R16, R13, RZ ;  /* 0x0000000d10117224 */ /* 0x000fe400078e02ff */
[----:B------:R-:W-:Y:S01]  /*1ca0*/  IMAD.MOV.U32 R10, RZ, RZ, RZ ;  /* 0x000000ffff0a7224 */ /* 0x000fe200078e00ff */
[----:B------:R-:W-:-:S03]  /*1cb0*/  IABS R16, R15 ;  /* 0x0000000f00107213 */ /* 0x000fc60000000000 */
[----:B------:R-:W-:-:S06]  /*1cc0*/  IMAD.HI.U32 R17, R11, R17, R10 ;  /* 0x000000110b117227 */ /* 0x000fcc00078e000a */
[----:B------:R-:W-:-:S05]  /*1cd0*/  IMAD.HI.U32 R10, R17, R16, RZ ;  /* 0x00000010110a7227 */ /* 0x000fca00078e00ff */
[----:B------:R-:W-:-:S05]  /*1ce0*/  IADD3 R11, PT, PT, -R10, RZ, RZ ;  /* 0x000000ff0a0b7210 */ /* 0x000fca0007ffe1ff */
[----:B------:R-:W-:Y:S01]  /*1cf0*/  IMAD R16, R13, R11, R16 ;  /* 0x0000000b0d107224 */ /* 0x000fe200078e0210 */
[----:B------:R-:W-:-:S04]  /*1d00*/  LOP3.LUT R11, R15, R12, RZ, 0x3c, !PT ;  /* 0x0000000c0f0b7212 */ /* 0x000fc800078e3cff */
[----:B------:R-:W-:Y:S02]  /*1d10*/  ISETP.GT.U32.AND P1, PT, R13, R16, PT ;  /* 0x000000100d00720c */ /* 0x000fe40003f24070 */
[----:B------:R-:W-:-:S11]  /*1d20*/  ISETP.GE.AND P2, PT, R11, RZ, PT ;  /* 0x000000ff0b00720c */ /* 0x000fd60003f46270 */
[----:B------:R-:W-:Y:S01]  /*1d30*/  @!P1 IMAD.IADD R16, R16, 0x1, -R13 ;  /* 0x0000000110109824 */ /* 0x000fe200078e0a0d */
[----:B------:R-:W-:Y:S02]  /*1d40*/  @!P1 IADD3 R10, PT, PT, R10, 0x1, RZ ;  /* 0x000000010a0a9810 */ /* 0x000fe40007ffe0ff */
[----:B------:R-:W-:Y:S02]  /*1d50*/  ISETP.NE.AND P1, PT, R12, RZ, PT ;  /* 0x000000ff0c00720c */ /* 0x000fe40003f25270 */
[----:B------:R-:W-:-:S13]  /*1d60*/  ISETP.GE.U32.AND P0, PT, R16, R13, PT ;  /* 0x0000000d1000720c */ /* 0x000fda0003f06070 */
[----:B------:R-:W-:-:S05]  /*1d70*/  @P0 VIADD R10, R10, 0x1 ;  /* 0x000000010a0a0836 */ /* 0x000fca0000000000 */
[----:B------:R-:W-:Y:S02]  /*1d80*/  MOV R13, R10 ;  /* 0x0000000a000d7202 */ /* 0x000fe40000000f00 */
[----:B------:R-:W0:Y:S03]  /*1d90*/  LDC.64 R10, c[0x0][0x380] ;  /* 0x0000e000ff0a7b82 */ /* 0x000e260000000a00 */
[----:B------:R-:W-:Y:S01]  /*1da0*/  @!P2 IMAD.MOV R13, RZ, RZ, -R13 ;  /* 0x000000ffff0da224 */ /* 0x000fe200078e0a0d */
[----:B------:R-:W-:-:S04]  /*1db0*/  @!P1 LOP3.LUT R13, RZ, R12, RZ, 0x33, !PT ;  /* 0x0000000cff0d9212 */ /* 0x000fc800078e33ff */
[----:B------:R-:W-:Y:S01]  /*1dc0*/  IADD3 R16, PT, PT, -R13, RZ, RZ ;  /* 0x000000ff0d107210 */ /* 0x000fe20007ffe1ff */
[----:B---3--:R-:W-:-:S04]  /*1dd0*/  IMAD R6, R6, UR5, R13 ;  /* 0x0000000506067c24 */ /* 0x008fc8000f8e020d */
[----:B------:R-:W-:Y:S02]  /*1de0*/  IMAD R15, R12, R16, R15 ;  /* 0x000000100c0f7224 */ /* 0x000fe400078e020f */
[----:B----4-:R-:W-:Y:S02]  /*1df0*/  IMAD R6, R7, UR14, R6 ;  /* 0x0000000e07067c24 */ /* 0x010fe4000f8e0206 */
[----:B------:R-:W-:-:S04]  /*1e00*/  IMAD R15, R4, UR5, R15 ;  /* 0x00000005040f7c24 */ /* 0x000fc8000f8e020f */
[----:B------:R-:W-:Y:S02]  /*1e10*/  IMAD R15, R6, UR15, R15 ;  /* 0x0000000f060f7c24 */ /* 0x000fe4000f8e020f */
[----:B------:R-:W1:Y:S02]  /*1e20*/  LDC.64 R6, c[0x0][0x388] ;  /* 0x0000e200ff067b82 */ /* 0x000e640000000a00 */
[----:B0-----:R-:W-:-:S06]  /*1e30*/  IMAD.WIDE R10, R15, 0x4, R10 ;  /* 0x000000040f0a7825 */ /* 0x001fcc00078e020a */
[----:B------:R-:W2:Y:S01]  /*1e40*/  LDG.E R11, desc[UR8][R10.64] ;  /* 0x000000080a0b7981 */ /* 0x000ea2000c1e1900 */
[----:B------:R-:W-:-:S04]  /*1e50*/  IMAD.IADD R9, R8, 0x1, R9 ;  /* 0x0000000108097824 */ /* 0x000fc800078e0209 */
[----:B-1----:R-:W-:-:S05]  /*1e60*/  IMAD.WIDE R6, R9, 0x4, R6 ;  /* 0x0000000409067825 */ /* 0x002fca00078e0206 */
[----:B--2---:R0:W-:Y:S02]  /*1e70*/  STG.E desc[UR8][R6.64], R11 ;  /* 0x0000000b06007986 */ /* 0x0041e4000c101908 */
.L_x_5:
[----:B------:R-:W5:Y:S01]  /*1e80*/  LDCU UR5, c[0x0][0x3b4] ;  /* 0x00007680ff0577ac */ /* 0x000f620008000800 */
[----:B------:R-:W-:-:S04]  /*1e90*/  IADD3 R0, PT, PT, R5, R0, RZ ;  /* 0x0000000005007210 */ /* 0x000fc80007ffe0ff */
[----:B-----5:R-:W-:-:S13]  /*1ea0*/  ISETP.GE.AND P0, PT, R0, UR5, PT ;  /* 0x0000000500007c0c */ /* 0x020fda000bf06270 */
[----:B------:R-:W-:Y:S05]  /*1eb0*/  @!P0 BRA `(.L_x_7) ;  /* 0xffffffe000a88947 */ /* 0x000fea000383ffff */
[----:B0-234-:R-:W-:Y:S05]  /*1ec0*/  EXIT ;  /* 0x000000000000794d */ /* 0x01dfea0003800000 */
.L_x_8:
        /* <DEDUP_REMOVED lines=11> */
.L_x_16:


//--------------------- .text.im2col_gpu          --------------------------
	.section	.text.im2col_gpu,"ax",@progbits
	.align	128
        .global         im2col_gpu
        .type           im2col_gpu,@function
        .size           im2col_gpu,(.L_x_17 - im2col_gpu)
        .other          im2col_gpu,@"STO_CUDA_ENTRY STV_DEFAULT"
im2col_gpu:
.text.im2col_gpu:
        /* <DEDUP_REMOVED lines=8> */
[----:B------:R-:W0:Y:S01]  /*0080*/  LDC R2, c[0x0][0x3ac] ;  /* 0x0000eb00ff027b82 */ /* 0x000e220000000800 */
[----:B------:R-:W-:Y:S01]  /*0090*/  HFMA2 R8, -RZ, RZ, 0, 0 ;  /* 0x00000000ff087431 */ /* 0x000fe200000001ff */
[----:B------:R-:W-:-:S06]  /*00a0*/  IABS R10, R5 ;  /* 0x00000005000a7213 */ /* 0x000fcc0000000000 */
[----:B------:R-:W1:Y:S01]  /*00b0*/  LDC R6, c[0x0][0x3b0] ;  /* 0x0000ec00ff067b82 */ /* 0x000e620000000800 */
[----:B0-----:R-:W-:-:S04]  /*00c0*/  IABS R3, R2 ;  /* 0x0000000200037213 */ /* 0x001fc80000000000 */
[----:B------:R-:W0:Y:S08]  /*00d0*/  I2F.RP R0, R3 ;  /* 0x0000000300007306 */ /* 0x000e300000209400 */
[----:B0-----:R-:W0:Y:S02]  /*00e0*/  MUFU.RCP R0, R0 ;  /* 0x0000000000007308 */ /* 0x001e240000001000 */
[----:B0-----:R-:W-:-:S06]  /*00f0*/  VIADD R9, R0, 0xffffffe ;  /* 0x0ffffffe00097836 */ /* 0x001fcc0000000000 */
[----:B------:R-:W0:Y:S02]  /*0100*/  F2I.FTZ.U32.TRUNC.NTZ R9, R9 ;  /* 0x0000000900097305 */ /* 0x000e24000021f000 */
[----:B0-----:R-:W-:-:S04]  /*0110*/  IMAD.MOV R4, RZ, RZ, -R9 ;  /* 0x000000ffff047224 */ /* 0x001fc800078e0a09 */
[----:B------:R-:W-:Y:S01]  /*0120*/  IMAD R7, R4, R3, RZ ;  /* 0x0000000304077224 */ /* 0x000fe200078e02ff */
[----:B-1----:R-:W-:-:S03]  /*0130*/  IABS R4, R6 ;  /* 0x0000000600047213 */ /* 0x002fc60000000000 */
[----:B------:R-:W-:Y:S02]  /*0140*/  IMAD.HI.U32 R8, R9, R7, R8 ;  /* 0x0000000709087227 */ /* 0x000fe400078e0008 */
[----:B------:R-:W0:Y:S04]  /*0150*/  I2F.RP R9, R4 ;  /* 0x0000000400097306 */ /* 0x000e280000209400 */
[----:B------:R-:W-:-:S04]  /*0160*/  IMAD.HI.U32 R0, R8, R10, RZ ;  /* 0x0000000a08007227 */ /* 0x000fc800078e00ff */
[----:B------:R-:W-:-:S04]  /*0170*/  IMAD.MOV R7, RZ, RZ, -R0 ;  /* 0x000000ffff077224 */ /* 0x000fc800078e0a00 */
[----:B------:R-:W-:Y:S01]  /*0180*/  IMAD R10, R3, R7, R10 ;  /* 0x00000007030a7224 */ /* 0x000fe200078e020a */
[----:B------:R-:W-:Y:S01]  /*0190*/  LOP3.LUT R7, R5, R2, RZ, 0x3c, !PT ;  /* 0x0000000205077212 */ /* 0x000fe200078e3cff */
[----:B0-----:R-:W0:Y:S03]  /*01a0*/  MUFU.RCP R9, R9 ;  /* 0x0000000900097308 */ /* 0x001e260000001000 */
[----:B------:R-:W-:Y:S02]  /*01b0*/  ISETP.GT.U32.AND P1, PT, R3, R10, PT ;  /* 0x0000000a0300720c */ /* 0x000fe40003f24070 */
[----:B------:R-:W-:Y:S02]  /*01c0*/  ISETP.GE.AND P2, PT, R7, RZ, PT ;  /* 0x000000ff0700720c */ /* 0x000fe40003f46270 */
[----:B------:R-:W-:-:S09]  /*01d0*/  LOP3.LUT R7, RZ, R2, RZ, 0x33, !PT ;  /* 0x00000002ff077212 */ /* 0x000fd200078e33ff */
[----:B------:R-:W-:Y:S01]  /*01e0*/  @!P1 IMAD.IADD R10, R10, 0x1, -R3 ;  /* 0x000000010a0a9824 */ /* 0x000fe200078e0a03 */
[----:B0-----:R-:W-:Y:S01]  /*01f0*/  IADD3 R11, PT, PT, R9, 0xffffffe, RZ ;  /* 0x0ffffffe090b7810 */ /* 0x001fe20007ffe0ff */
[----:B------:R-:W-:Y:S01]  /*0200*/  @!P1 VIADD R0, R0, 0x1 ;  /* 0x0000000100009836 */ /* 0x000fe20000000000 */
[----:B------:R-:W-:Y:S02]  /*0210*/  ISETP.NE.AND P1, PT, R2, RZ, PT ;  /* 0x000000ff0200720c */ /* 0x000fe40003f25270 */
[----:B------:R-:W-:Y:S01]  /*0220*/  ISETP.GE.U32.AND P0, PT, R10, R3, PT ;  /* 0x000000030a00720c */ /* 0x000fe20003f06070 */
[----:B------:R-:W-:Y:S01]  /*0230*/  IMAD.MOV.U32 R10, RZ, RZ, RZ ;  /* 0x000000ffff0a7224 */ /* 0x000fe200078e00ff */
[----:B------:R-:W0:Y:S11]  /*0240*/  F2I.FTZ.U32.TRUNC.NTZ R11, R11 ;  /* 0x0000000b000b7305 */ /* 0x000e36000021f000 */
[----:B------:R-:W-:-:S04]  /*0250*/  @P0 VIADD R0, R0, 0x1 ;  /* 0x0000000100000836 */ /* 0x000fc80000000000 */
[----:B------:R-:W-:Y:S01]  /*0260*/  @!P2 IMAD.MOV R0, RZ, RZ, -R0 ;  /* 0x000000ffff00a224 */ /* 0x000fe200078e0a00 */
[----:B0-----:R-:W-:-:S04]  /*0270*/  IADD3 R13, PT, PT, RZ, -R11, RZ ;  /* 0x8000000bff0d7210 */ /* 0x001fc80007ffe0ff */
[----:B------:R-:W-:Y:S01]  /*0280*/  SEL R9, R7, R0, !P1 ;  /* 0x0000000007097207 */ /* 0x000fe20004800000 */
[----:B------:R-:W-:-:S03]  /*0290*/  IMAD R13, R13, R4, RZ ;  /* 0x000000040d0d7224 */ /* 0x000fc600078e02ff */
[----:B------:R-:W-:Y:S01]  /*02a0*/  IABS R0, R9 ;  /* 0x0000000900007213 */ /* 0x000fe20000000000 */
[----:B------:R-:W-:Y:S01]  /*02b0*/  IMAD.HI.U32 R10, R11, R13, R10 ;  /* 0x0000000d0b0a7227 */ /* 0x000fe200078e000a */
[----:B------:R-:W-:Y:S02]  /*02c0*/  LOP3.LUT R9, R9, R6, RZ, 0x3c, !PT ;  /* 0x0000000609097212 */ /* 0x000fe400078e3cff */
[----:B------:R-:W-:Y:S02]  /*02d0*/  MOV R11, R0 ;  /* 0x00000000000b7202 */ /* 0x000fe40000000f00 */
[----:B------:R-:W-:Y:S02]  /*02e0*/  ISETP.GE.AND P3, PT, R9, RZ, PT ;  /* 0x000000ff0900720c */ /* 0x000fe40003f66270 */
[----:B------:R-:W-:Y:S01]  /*02f0*/  LOP3.LUT R9, RZ, R6, RZ, 0x33, !PT ;  /* 0x00000006ff097212 */ /* 0x000fe200078e33ff */
[----:B------:R-:W-:-:S04]  /*0300*/  IMAD.HI.U32 R0, R10, R11, RZ ;  /* 0x0000000b0a007227 */ /* 0x000fc800078e00ff */
[----:B------:R-:W-:-:S04]  /*0310*/  IMAD.MOV R12, RZ, RZ, -R0 ;  /* 0x000000ffff0c7224 */ /* 0x000fc800078e0a00 */
[----:B------:R-:W-:-:S05]  /*0320*/  IMAD R11, R4, R12, R11 ;  /* 0x0000000c040b7224 */ /* 0x000fca00078e020b */
[----:B------:R-:W-:-:S13]  /*0330*/  ISETP.GT.U32.AND P2, PT, R4, R11, PT ;  /* 0x0000000b0400720c */ /* 0x000fda0003f44070 */
[----:B------:R-:W-:Y:S01]  /*0340*/  @!P2 IMAD.IADD R11, R11, 0x1, -R4 ;  /* 0x000000010b0ba824 */ /* 0x000fe200078e0a04 */
[----:B------:R-:W-:Y:S02]  /*0350*/  @!P2 IADD3 R0, PT, PT, R0, 0x1, RZ ;  /* 0x000000010000a810 */ /* 0x000fe40007ffe0ff */
[----:B------:R-:W-:Y:S02]  /*0360*/  ISETP.NE.AND P2, PT, R6, RZ, PT ;  /* 0x000000ff0600720c */ /* 0x000fe40003f45270 */
[----:B------:R-:W-:Y:S01]  /*0370*/  ISETP.GE.U32.AND P0, PT, R11, R4, PT ;  /* 0x000000040b00720c */ /* 0x000fe20003f06070 */
[----:B------:R-:W-:-:S04]  /*0380*/  IMAD.MOV R11, RZ, RZ, -R2 ;  /* 0x000000ffff0b7224 */ /* 0x000fc800078e0a02 */
[----:B------:R-:W-:-:S08]  /*0390*/  IMAD R6, R11, R6, RZ ;  /* 0x000000060b067224 */ /* 0x000fd000078e02ff */
[----:B------:R-:W-:-:S05]  /*03a0*/  @P0 VIADD R0, R0, 0x1 ;  /* 0x0000000100000836 */ /* 0x000fca0000000000 */
[----:B------:R-:W-:-:S04]  /*03b0*/  @!P3 IADD3 R0, PT, PT, -R0, RZ, RZ ;  /* 0x000000ff0000b210 */ /* 0x000fc80007ffe1ff */
[----:B------:R-:W-:-:S05]  /*03c0*/  SEL R0, R9, R0, !P2 ;  /* 0x0000000009007207 */ /* 0x000fca0005000000 */
[----:B------:R-:W-:-:S05]  /*03d0*/  IMAD R15, R0, R6, R5 ;  /* 0x00000006000f7224 */ /* 0x000fca00078e0205 */
[----:B------:R-:W-:Y:S02]  /*03e0*/  IABS R13, R15 ;  /* 0x0000000f000d7213 */ /* 0x000fe40000000000 */
[----:B------:R-:W-:-:S03]  /*03f0*/  LOP3.LUT R2, R15, R2, RZ, 0x3c, !PT ;  /* 0x000000020f027212 */ /* 0x000fc600078e3cff */
[----:B------:R-:W-:-:S04]  /*0400*/  IMAD.HI.U32 R10, R10, R13, RZ ;  /* 0x0000000d0a0a7227 */ /* 0x000fc800078e00ff */
[----:B------:R-:W-:Y:S02]  /*0410*/  IMAD.MOV R10, RZ, RZ, -R10 ;  /* 0x000000ffff0a7224 */ /* 0x000fe400078e0a0a */
[----:B------:R-:W-:-:S04]  /*0420*/  IMAD.HI.U32 R8, R8, R13, RZ ;  /* 0x0000000d08087227 */ /* 0x000fc800078e00ff */
[----:B------:R-:W-:Y:S02]  /*0430*/  IMAD.MOV R6, RZ, RZ, -R8 ;  /* 0x000000ffff067224 */ /* 0x000fe400078e0a08 */
[C-C-:B------:R-:W-:Y:S02]  /*0440*/  IMAD R11, R4.reuse, R10, R13.reuse ;  /* 0x0000000a040b7224 */ /* 0x140fe400078e020d */
[----:B------:R-:W0:Y:S01]  /*0450*/  LDC R10, c[0x0][0x3b8] ;  /* 0x0000ee00ff0a7b82 */ /* 0x000e220000000800 */
[----:B------:R-:W-:Y:S02]  /*0460*/  IMAD R6, R3, R6, R13 ;  /* 0x0000000603067224 */ /* 0x000fe400078e020d */
[----:B------:R-:W-:-:S03]  /*0470*/  ISETP.GT.U32.AND P0, PT, R4, R11, PT ;  /* 0x0000000b0400720c */ /* 0x000fc60003f04070 */
[----:B------:R-:W-:-:S10]  /*0480*/  ISETP.GT.U32.AND P3, PT, R3, R6, PT ;  /* 0x000000060300720c */ /* 0x000fd40003f64070 */
[----:B------:R-:W-:-:S03]  /*0490*/  @!P0 IADD3 R11, PT, PT, R11, -R4, RZ ;  /* 0x800000040b0b8210 */ /* 0x000fc60007ffe0ff */
[----:B------:R-:W-:Y:S01]  /*04a0*/  @!P3 IMAD.IADD R6, R6, 0x1, -R3 ;  /* 0x000000010606b824 */ /* 0x000fe200078e0a03 */
[----:B------:R-:W-:Y:S01]  /*04b0*/  ISETP.GT.U32.AND P5, PT, R4, R11, PT ;  /* 0x0000000b0400720c */ /* 0x000fe20003fa4070 */
[----:B------:R-:W-:Y:S01]  /*04c0*/  @!P3 VIADD R8, R8, 0x1 ;  /* 0x000000010808b836 */ /* 0x000fe20000000000 */
[----:B------:R-:W-:Y:S02]  /*04d0*/  ISETP.GE.AND P3, PT, R15, RZ, PT ;  /* 0x000000ff0f00720c */ /* 0x000fe40003f66270 */
[----:B0-----:R-:W-:Y:S02]  /*04e0*/  ISETP.GE.AND P4, PT, R10, 0x1, PT ;  /* 0x000000010a00780c */ /* 0x001fe40003f86270 */
[----:B------:R-:W-:-:S07]  /*04f0*/  ISETP.GE.U32.AND P0, PT, R6, R3, PT ;  /* 0x000000030600720c */ /* 0x000fce0003f06070 */
[----:B------:R-:W-:Y:S02]  /*0500*/  @!P5 IADD3 R11, PT, PT, R11, -R4, RZ ;  /* 0x800000040b0bd210 */ /* 0x000fe40007ffe0ff */
[----:B------:R-:W-:-:S04]  /*0510*/  ISETP.GE.AND P5, PT, R2, RZ, PT ;  /* 0x000000ff0200720c */ /* 0x000fc80003fa6270 */
[----:B------:R-:W-:Y:S01]  /*0520*/  @P0 VIADD R8, R8, 0x1 ;  /* 0x0000000108080836 */ /* 0x000fe20000000000 */
[----:B------:R-:W-:Y:S08]  /*0530*/  @!P4 EXIT ;  /* 0x000000000000c94d */ /* 0x000ff00003800000 */
[C---:B------:R-:W-:Y:S01]  /*0540*/  ISETP.GE.U32.AND P4, PT, R10.reuse, 0x4, PT ;  /* 0x000000040a00780c */ /* 0x040fe20003f86070 */
[----:B------:R-:W-:Y:S01]  /*0550*/  @!P3 IMAD.MOV R11, RZ, RZ, -R11 ;  /* 0x000000ffff0bb224 */ /* 0x000fe200078e0a0b */
[----:B------:R-:W-:Y:S01]  /*0560*/  LOP3.LUT R2, R10, 0x3, RZ, 0xc0, !PT ;  /* 0x000000030a027812 */ /* 0x000fe200078ec0ff */
[----:B------:R-:W0:Y:S01]  /*0570*/  LDCU.64 UR6, c[0x0][0x358] ;  /* 0x00006b00ff0677ac */ /* 0x000e220008000a00 */
[----:B------:R-:W-:Y:S01]  /*0580*/  @!P5 IADD3 R8, PT, PT, -R8, RZ, RZ ;  /* 0x000000ff0808d210 */ /* 0x000fe20007ffe1ff */
[----:B------:R-:W-:Y:S01]  /*0590*/  IMAD R5, R5, R10, RZ ;  /* 0x0000000a05057224 */ /* 0x000fe200078e02ff */
[----:B------:R-:W-:Y:S01]  /*05a0*/  ISETP.NE.AND P0, PT, R2, RZ, PT ;  /* 0x000000ff0200720c */ /* 0x000fe20003f05270 */
[----:B------:R-:W-:Y:S01]  /*05b0*/  IMAD.MOV.U32 R6, RZ, RZ, RZ ;  /* 0x000000ffff067224 */ /* 0x000fe200078e00ff */
[----:B------:R-:W-:Y:S02]  /*05c0*/  SEL R3, R9, R11, !P2 ;  /* 0x0000000b09037207 */ /* 0x000fe40005000000 */
[----:B------:R-:W-:-:S03]  /*05d0*/  SEL R4, R7, R8, !P1 ;  /* 0x0000000807047207 */ /* 0x000fc60004800000 */
[----:B------:R-:W-:Y:S06]  /*05e0*/  @!P4 BRA `(.L_x_9) ;  /* 0x0000000c0038c947 */ /* 0x000fec0003800000 */
[----:B------:R-:W1:Y:S01]  /*05f0*/  LDC R6, c[0x0][0x3bc] ;  /* 0x0000ef00ff067b82 */ /* 0x000e620000000800 */
[----:B------:R-:W2:Y:S01]  /*0600*/  LDCU.64 UR4, c[0x0][0x388] ;  /* 0x00007100ff0477ac */ /* 0x000ea20008000a00 */
[----:B------:R-:W3:Y:S01]  /*0610*/  LDCU UR8, c[0x0][0x3a8] ;  /* 0x00007500ff0877ac */ /* 0x000ee20008000800 */
[----:B------:R-:W4:Y:S01]  /*0620*/  LDCU UR9, c[0x0][0x394] ;  /* 0x00007280ff0977ac */ /* 0x000f220008000800 */
[----:B------:R-:W0:Y:S01]  /*0630*/  LDCU.64 UR10, c[0x0][0x398] ;  /* 0x00007300ff0a77ac */ /* 0x000e220008000a00 */
[----:B--2---:R-:W-:-:S04]  /*0640*/  UIADD3 UR4, UP0, UPT, UR4, 0x8, URZ ;  /* 0x0000000804047890 */ /* 0x004fc8000ff1e0ff */
[----:B------:R-:W-:Y:S01]  /*0650*/  UIADD3.X UR5, UPT, UPT, URZ, UR5, URZ, UP0, !UPT ;  /* 0x00000005ff057290 */ /* 0x000fe200087fe4ff */
[----:B-1----:R-:W-:-:S04]  /*0660*/  IABS R7, R6 ;  /* 0x0000000600077213 */ /* 0x002fc80000000000 */
[----:B------:R-:W1:Y:S08]  /*0670*/  I2F.RP R6, R7 ;  /* 0x0000000700067306 */ /* 0x000e700000209400 */
[----:B-1----:R-:W1:Y:S02]  /*0680*/  MUFU.RCP R6, R6 ;  /* 0x0000000600067308 */ /* 0x002e640000001000 */
[----:B-1----:R-:W-:Y:S01]  /*0690*/  VIADD R8, R6, 0xffffffe ;  /* 0x0ffffffe06087836 */ /* 0x002fe20000000000 */
[----:B------:R-:W-:Y:S01]  /*06a0*/  LOP3.LUT R6, R10, 0x7ffffffc, RZ, 0xc0, !PT ;  /* 0x7ffffffc0a067812 */ /* 0x000fe200078ec0ff */
[----:B------:R-:W-:-:S04]  /*06b0*/  IMAD.MOV.U32 R10, RZ, RZ, 0x1 ;  /* 0x00000001ff0a7424 */ /* 0x000fc800078e00ff */
[----:B------:R1:W2:Y:S02]  /*06c0*/  F2I.FTZ.U32.TRUNC.NTZ R9, R8 ;  /* 0x0000000800097305 */ /* 0x0002a4000021f000 */
[----:B-1----:R-:W-:Y:S01]  /*06d0*/  IMAD.MOV.U32 R8, RZ, RZ, RZ ;  /* 0x000000ffff087224 */ /* 0x002fe200078e00ff */
[----:B--2---:R-:W-:-:S05]  /*06e0*/  IADD3 R12, PT, PT, RZ, -R9, RZ ;  /* 0x80000009ff0c7210 */ /* 0x004fca0007ffe0ff */
[----:B------:R-:W-:-:S04]  /*06f0*/  IMAD R11, R12, R7, RZ ;  /* 0x000000070c0b7224 */ /* 0x000fc800078e02ff */
[----:B------:R-:W-:Y:S01]  /*0700*/  IMAD.HI.U32 R8, R9, R11, R8 ;  /* 0x0000000b09087227 */ /* 0x000fe200078e0008 */
[----:B0--34-:R-:W-:-:S07]  /*0710*/  MOV R9, R5 ;  /* 0x0000000500097202 */ /* 0x019fce0000000f00 */
.L_x_10:
[----:B------:R-:W0:Y:S01]  /*0720*/  LDC R11, c[0x0][0x3bc] ;  /* 0x0000ef00ff0b7b82 */ /* 0x000e220000000800 */
[----:B------:R-:W-:-:S05]  /*0730*/  VIADD R12, R10, 0xffffffff ;  /* 0xffffffff0a0c7836 */ /* 0x000fca0000000000 */
[----:B-1----:R-:W-:Y:S02]  /*0740*/  IABS R13, R12 ;  /* 0x0000000c000d7213 */ /* 0x002fe40000000000 */
[----:B------:R-:W1:Y:S03]  /*0750*/  LDC R20, c[0x0][0x3a4] ;  /* 0x0000e900ff147b82 */ /* 0x000e660000000800 */
[----:B------:R-:W-:-:S04]  /*0760*/  IMAD.HI.U32 R17, R8, R13, RZ ;  /* 0x0000000d08117227 */ /* 0x000fc800078e00ff */
[----:B------:R-:W-:Y:S01]  /*0770*/  IMAD.MOV R8, RZ, RZ, -R17 ;  /* 0x000000ffff087224 */ /* 0x000fe200078e0a11 */
[-C--:B0-----:R-:W-:Y:S01]  /*0780*/  IABS R19, R11.reuse ;  /* 0x0000000b00137213 */ /* 0x081fe20000000000 */
[----:B------:R-:W-:Y:S01]  /*0790*/  IMAD.MOV R23, RZ, RZ, -R11 ;  /* 0x000000ffff177224 */ /* 0x000fe200078e0a0b */
[----:B------:R-:W-:Y:S02]  /*07a0*/  LOP3.LUT R24, RZ, R11, RZ, 0x33, !PT ;  /* 0x0000000bff187212 */ /* 0x000fe400078e33ff */
[----:B------:R-:W0:Y:S01]  /*07b0*/  I2F.RP R14, R19 ;  /* 0x00000013000e7306 */ /* 0x000e220000209400 */
[----:B------:R-:W-:Y:S01]  /*07c0*/  IMAD R8, R19, R8, R13 ;  /* 0x0000000813087224 */ /* 0x000fe200078e020d */
[----:B-1----:R-:W-:-:S04]  /*07d0*/  IABS R18, R20 ;  /* 0x0000001400127213 */ /* 0x002fc80000000000 */
[----:B------:R-:W-:Y:S02]  /*07e0*/  ISETP.GT.U32.AND P2, PT, R7, R8, PT ;  /* 0x000000080700720c */ /* 0x000fe40003f44070 */
[----:B------:R-:W1:Y:S08]  /*07f0*/  I2F.RP R16, R18 ;  /* 0x0000001200107306 */ /* 0x000e700000209400 */
[----:B0-----:R-:W0:Y:S03]  /*0800*/  MUFU.RCP R14, R14 ;  /* 0x0000000e000e7308 */ /* 0x001e260000001000 */
[----:B------:R-:W-:-:S02]  /*0810*/  @!P2 IMAD.IADD R8, R8, 0x1, -R19 ;  /* 0x000000010808a824 */ /* 0x000fc400078e0a13 */
[----:B------:R-:W-:-:S03]  /*0820*/  @!P2 VIADD R17, R17, 0x1 ;  /* 0x000000011111a836 */ /* 0x000fc60000000000 */
[----:B-1----:R-:W1:Y:S01]  /*0830*/  MUFU.RCP R16, R16 ;  /* 0x0000001000107308 */ /* 0x002e620000001000 */
[----:B------:R-:W-:Y:S02]  /*0840*/  ISETP.GE.U32.AND P1, PT, R8, R7, PT ;  /* 0x000000070800720c */ /* 0x000fe40003f26070 */
[----:B------:R-:W-:-:S04]  /*0850*/  LOP3.LUT R7, R12, R11, RZ, 0x3c, !PT ;  /* 0x0000000b0c077212 */ /* 0x000fc800078e3cff */
[----:B------:R-:W-:Y:S02]  /*0860*/  ISETP.GE.AND P3, PT, R7, RZ, PT ;  /* 0x000000ff0700720c */ /* 0x000fe40003f66270 */
[----:B0-----:R-:W-:Y:S01]  /*0870*/  IADD3 R15, PT, PT, R14, 0xffffffe, RZ ;  /* 0x0ffffffe0e0f7810 */ /* 0x001fe20007ffe0ff */
[----:B------:R-:W-:-:S04]  /*0880*/  IMAD.MOV.U32 R14, RZ, RZ, RZ ;  /* 0x000000ffff0e7224 */ /* 0x000fc800078e00ff */
[----:B------:R-:W-:Y:S01]  /*0890*/  @P1 IADD3 R17, PT, PT, R17, 0x1, RZ ;  /* 0x0000000111111810 */ /* 0x000fe20007ffe0ff */
[----:B------:R-:W0:Y:S01]  /*08a0*/  F2I.FTZ.U32.TRUNC.NTZ R15, R15 ;  /* 0x0000000f000f7305 */ /* 0x000e22000021f000 */
[----:B------:R-:W-:Y:S01]  /*08b0*/  ISETP.NE.AND P1, PT, R11, RZ, PT ;  /* 0x000000ff0b00720c */ /* 0x000fe20003f25270 */
[----:B-1----:R-:W-:Y:S02]  /*08c0*/  VIADD R13, R16, 0xffffffe ;  /* 0x0ffffffe100d7836 */ /* 0x002fe40000000000 */
[----:B------:R-:W-:Y:S01]  /*08d0*/  VIADD R16, R10, 0x1 ;  /* 0x000000010a107836 */ /* 0x000fe20000000000 */
[----:B------:R-:W-:-:S03]  /*08e0*/  @!P3 IADD3 R17, PT, PT, -R17, RZ, RZ ;  /* 0x000000ff1111b210 */ /* 0x000fc60007ffe1ff */
[----:B------:R-:W1:Y:S01]  /*08f0*/  F2I.FTZ.U32.TRUNC.NTZ R13, R13 ;  /* 0x0000000d000d7305 */ /* 0x000e62000021f000 */
[----:B0-----:R-:W-:-:S05]  /*0900*/  IADD3 R8, PT, PT, RZ, -R15, RZ ;  /* 0x8000000fff087210 */ /* 0x001fca0007ffe0ff */
[----:B------:R-:W-:Y:S02]  /*0910*/  IMAD R7, R8, R19, RZ ;  /* 0x0000001308077224 */ /* 0x000fe400078e02ff */
[----:B-1----:R-:W-:Y:S02]  /*0920*/  IMAD.MOV R21, RZ, RZ, -R13 ;  /* 0x000000ffff157224 */ /* 0x002fe400078e0a0d */
[----:B------:R-:W-:Y:S01]  /*0930*/  IMAD.HI.U32 R8, R15, R7, R14 ;  /* 0x000000070f087227 */ /* 0x000fe200078e000e */
[----:B------:R-:W-:Y:S02]  /*0940*/  SEL R14, R24, R17, !P1 ;  /* 0x00000011180e7207 */ /* 0x000fe40004800000 */
[----:B------:R-:W-:Y:S01]  /*0950*/  IABS R7, R16 ;  /* 0x0000001000077213 */ /* 0x000fe20000000000 */
[----:B------:R-:W-:Y:S02]  /*0960*/  IMAD R21, R21, R18, RZ ;  /* 0x0000001215157224 */ /* 0x000fe400078e02ff */
[----:B------:R-:W-:-:S02]  /*0970*/  IMAD R15, R14, R23, R12 ;  /* 0x000000170e0f7224 */ /* 0x000fc400078e020c */
[----:B------:R-:W-:Y:S02]  /*0980*/  HFMA2 R12, -RZ, RZ, 0, 0 ;  /* 0x00000000ff0c7431 */ /* 0x000fe400000001ff */
[----:B------:R-:W-:-:S04]  /*0990*/  IMAD.HI.U32 R17, R8, R7, RZ ;  /* 0x0000000708117227 */ /* 0x000fc800078e00ff */
[----:B------:R-:W-:Y:S02]  /*09a0*/  IMAD.MOV R26, RZ, RZ, -R17 ;  /* 0x000000ffff1a7224 */ /* 0x000fe400078e0a11 */
[----:B------:R-:W-:Y:S02]  /*09b0*/  IMAD R29, R0, UR9, R14 ;  /* 0x00000009001d7c24 */ /* 0x000fe4000f8e020e */
[----:B------:R-:W-:Y:S01]  /*09c0*/  IMAD.HI.U32 R22, R13, R21, R12 ;  /* 0x000000150d167227 */ /* 0x000fe200078e000c */
[----:B------:R-:W-:-:S03]  /*09d0*/  IABS R13, R15 ;  /* 0x0000000f000d7213 */ /* 0x000fc60000000000 */
[----:B------:R-:W-:Y:S02]  /*09e0*/  IMAD R12, R19, R26, R7 ;  /* 0x0000001a130c7224 */ /* 0x000fe400078e0207 */
[----:B------:R-:W-:Y:S02]  /*09f0*/  IMAD.MOV.U32 R7, RZ, RZ, R19 ;  /* 0x000000ffff077224 */ /* 0x000fe400078e0013 */
[----:B------:R-:W-:-:S03]  /*0a00*/  IMAD.HI.U32 R21, R22, R13, RZ ;  /* 0x0000000d16157227 */ /* 0x000fc600078e00ff */
[----:B------:R-:W-:Y:S01]  /*0a10*/  ISETP.GT.U32.AND P4, PT, R7, R12, PT ;  /* 0x0000000c0700720c */ /* 0x000fe20003f84070 */
[----:B------:R-:W-:-:S04]  /*0a20*/  IMAD.MOV R25, RZ, RZ, -R21 ;  /* 0x000000ffff197224 */ /* 0x000fc800078e0a15 */
[----:B------:R-:W-:-:S05]  /*0a30*/  IMAD R13, R18, R25, R13 ;  /* 0x00000019120d7224 */ /* 0x000fca00078e020d */
[----:B------:R-:W-:-:S03]  /*0a40*/  ISETP.GT.U32.AND P2, PT, R18, R13, PT ;  /* 0x0000000d1200720c */ /* 0x000fc60003f44070 */
[----:B------:R-:W-:Y:S01]  /*0a50*/  @!P4 IADD3 R12, PT, PT, R12, -R19, RZ ;  /* 0x800000130c0cc210 */ /* 0x000fe20007ffe0ff */
[----:B------:R-:W-:-:S03]  /*0a60*/  @!P4 VIADD R17, R17, 0x1 ;  /* 0x000000011111c836 */ /* 0x000fc60000000000 */
[----:B------:R-:W-:Y:S02]  /*0a70*/  ISETP.GE.U32.AND P3, PT, R12, R7, PT ;  /* 0x000000070c00720c */ /* 0x000fe40003f66070 */
[----:B------:R-:W-:-:S04]  /*0a80*/  LOP3.LUT R12, R16, R11, RZ, 0x3c, !PT ;  /* 0x0000000b100c7212 */ /* 0x000fc800078e3cff */
[----:B------:R-:W-:Y:S01]  /*0a90*/  ISETP.GE.AND P5, PT, R12, RZ, PT ;  /* 0x000000ff0c00720c */ /* 0x000fe20003fa6270 */
[----:B------:R-:W-:Y:S01]  /*0aa0*/  @!P2 IMAD.IADD R13, R13, 0x1, -R18 ;  /* 0x000000010d0da824 */ /* 0x000fe200078e0a12 */
[----:B------:R-:W-:Y:S01]  /*0ab0*/  LOP3.LUT R12, R15, R20, RZ, 0x3c, !PT ;  /* 0x000000140f0c7212 */ /* 0x000fe200078e3cff */
[----:B------:R-:W-:Y:S01]  /*0ac0*/  @!P2 VIADD R21, R21, 0x1 ;  /* 0x000000011515a836 */ /* 0x000fe20000000000 */
[----:B------:R-:W-:Y:S02]  /*0ad0*/  ISETP.NE.AND P2, PT, R20, RZ, PT ;  /* 0x000000ff1400720c */ /* 0x000fe40003f45270 */
[----:B------:R-:W-:Y:S02]  /*0ae0*/  ISETP.GE.AND P4, PT, R12, RZ, PT ;  /* 0x000000ff0c00720c */ /* 0x000fe40003f86270 */
[----:B------:R-:W-:Y:S02]  /*0af0*/  @P3 IADD3 R17, PT, PT, R17, 0x1, RZ ;  /* 0x0000000111113810 */ /* 0x000fe40007ffe0ff */
[----:B------:R-:W-:-:S03]  /*0b00*/  ISETP.GE.U32.AND P3, PT, R13, R18, PT ;  /* 0x000000120d00720c */ /* 0x000fc60003f66070 */
[----:B------:R-:W-:-:S05]  /*0b10*/  @!P5 IMAD.MOV R17, RZ, RZ, -R17 ;  /* 0x000000ffff11d224 */ /* 0x000fca00078e0a11 */
[----:B------:R-:W-:-:S05]  /*0b20*/  SEL R12, R24, R17, !P1 ;  /* 0x00000011180c7207 */ /* 0x000fca0004800000 */
[----:B------:R-:W-:Y:S01]  /*0b30*/  @P3 IADD3 R21, PT, PT, R21, 0x1, RZ ;  /* 0x0000000115153810 */ /* 0x000fe20007ffe0ff */
[----:B------:R-:W-:-:S04]  /*0b40*/  IMAD R13, R12, R23, R16 ;  /* 0x000000170c0d7224 */ /* 0x000fc800078e0210 */
[----:B------:R-:W-:Y:S01]  /*0b50*/  IMAD.MOV.U32 R16, RZ, RZ, R21 ;  /* 0x000000ffff107224 */ /* 0x000fe200078e0015 */
[----:B------:R-:W-:Y:S02]  /*0b60*/  LOP3.LUT R21, RZ, R20, RZ, 0x33, !PT ;  /* 0x00000014ff157212 */ /* 0x000fe400078e33ff */
[----:B------:R-:W-:Y:S02]  /*0b70*/  IABS R25, R13 ;  /* 0x0000000d00197213 */ /* 0x000fe40000000000 */
[----:B------:R-:W-:-:S04]  /*0b80*/  @!P4 IADD3 R16, PT, PT, -R16, RZ, RZ ;  /* 0x000000ff1010c210 */ /* 0x000fc80007ffe1ff */
[----:B------:R-:W-:Y:S01]  /*0b90*/  SEL R17, R21, R16, !P2 ;  /* 0x0000001015117207 */ /* 0x000fe20005000000 */
[----:B------:R-:W-:-:S04]  /*0ba0*/  IMAD.HI.U32 R16, R22, R25, RZ ;  /* 0x0000001916107227 */ /* 0x000fc800078e00ff */
[--C-:B------:R-:W-:Y:S02]  /*0bb0*/  IMAD.MOV R26, RZ, RZ, -R17.reuse ;  /* 0x000000ffff1a7224 */ /* 0x100fe400078e0a11 */
[----:B------:R-:W-:Y:S01]  /*0bc0*/  IMAD R14, R4, UR8, R17 ;  /* 0x00000008040e7c24 */ /* 0x000fe2000f8e0211 */
[----:B------:R-:W-:Y:S01]  /*0bd0*/  LOP3.LUT R17, R13, R20, RZ, 0x3c, !PT ;  /* 0x000000140d117212 */ /* 0x000fe200078e3cff */
[----:B------:R-:W-:Y:S01]  /*0be0*/  IMAD R26, R20, R26, R15 ;  /* 0x0000001a141a7224 */ /* 0x000fe200078e020f */
[----:B------:R-:W-:Y:S01]  /*0bf0*/  IADD3 R15, PT, PT, -R16, RZ, RZ ;  /* 0x000000ff100f7210 */ /* 0x000fe20007ffe1ff */
[----:B------:R-:W-:Y:S01]  /*0c00*/  IMAD R29, R29, UR10, R14 ;  /* 0x0000000a1d1d7c24 */ /* 0x000fe2000f8e020e */
[----:B------:R-:W-:Y:S01]  /*0c10*/  ISETP.GE.AND P3, PT, R17, RZ, PT ;  /* 0x000000ff1100720c */ /* 0x000fe20003f66270 */
[----:B------:R-:W-:Y:S02]  /*0c20*/  IMAD R26, R3, UR8, R26 ;  /* 0x00000008031a7c24 */ /* 0x000fe4000f8e021a */
[----:B------:R-:W-:Y:S01]  /*0c30*/  IMAD R25, R18, R15, R25 ;  /* 0x0000000f12197224 */ /* 0x000fe200078e0219 */
[----:B------:R-:W-:Y:S01]  /*0c40*/  IABS R15, R10 ;  /* 0x0000000a000f7213 */ /* 0x000fe20000000000 */
[----:B------:R-:W-:-:S03]  /*0c50*/  IMAD R29, R29, UR11, R26 ;  /* 0x0000000b1d1d7c24 */ /* 0x000fc6000f8e021a */
[----:B------:R-:W-:Y:S01]  /*0c60*/  ISETP.GT.U32.AND P5, PT, R18, R25, PT ;  /* 0x000000191200720c */ /* 0x000fe20003fa4070 */
[----:B------:R-:W-:-:S05]  /*0c70*/  IMAD.HI.U32 R14, R8, R15, RZ ;  /* 0x0000000f080e7227 */ /* 0x000fca00078e00ff */
[----:B------:R-:W-:-:S05]  /*0c80*/  IADD3 R28, PT, PT, -R14, RZ, RZ ;  /* 0x000000ff0e1c7210 */ /* 0x000fca0007ffe1ff */
[----:B------:R-:W-:Y:S01]  /*0c90*/  IMAD R28, R19, R28, R15 ;  /* 0x0000001c131c7224 */ /* 0x000fe200078e020f */
[----:B------:R-:W-:Y:S01]  /*0ca0*/  LOP3.LUT R15, R10, R11, RZ, 0x3c, !PT ;  /* 0x0000000b0a0f7212 */ /* 0x000fe200078e3cff */
[----:B------:R-:W-:Y:S01]  /*0cb0*/  @!P5 IMAD.IADD R25, R25, 0x1, -R18 ;  /* 0x000000011919d824 */ /* 0x000fe200078e0a12 */
[----:B------:R-:W-:Y:S02]  /*0cc0*/  @!P5 IADD3 R16, PT, PT, R16, 0x1, RZ ;  /* 0x000000011010d810 */ /* 0x000fe40007ffe0ff */
[----:B------:R-:W-:Y:S02]  /*0cd0*/  ISETP.GT.U32.AND P6, PT, R7, R28, PT ;  /* 0x0000001c0700720c */ /* 0x000fe40003fc4070 */
[----:B------:R-:W-:-:S11]  /*0ce0*/  ISETP.GE.U32.AND P4, PT, R25, R18, PT ;  /* 0x000000121900720c */ /* 0x000fd60003f86070 */
[----:B------:R-:W-:Y:S02]  /*0cf0*/  @!P6 IMAD.IADD R28, R28, 0x1, -R19 ;  /* 0x000000011c1ce824 */ /* 0x000fe400078e0a13 */
[----:B------:R-:W-:Y:S01]  /*0d00*/  @!P6 VIADD R14, R14, 0x1 ;  /* 0x000000010e0ee836 */ /* 0x000fe20000000000 */
[----:B------:R-:W-:Y:S01]  /*0d10*/  ISETP.GE.AND P6, PT, R15, RZ, PT ;  /* 0x000000ff0f00720c */ /* 0x000fe20003fc6270 */
[----:B------:R-:W-:Y:S01]  /*0d20*/  @P4 VIADD R16, R16, 0x1 ;  /* 0x0000000110104836 */ /* 0x000fe20000000000 */
[----:B------:R-:W-:-:S03]  /*0d30*/  ISETP.GE.U32.AND P5, PT, R28, R7, PT ;  /* 0x000000071c00720c */ /* 0x000fc60003fa6070 */
[----:B------:R-:W-:-:S05]  /*0d40*/  @!P3 IMAD.MOV R16, RZ, RZ, -R16 ;  /* 0x000000ffff10b224 */ /* 0x000fca00078e0a10 */
[----:B------:R-:W-:-:S04]  /*0d50*/  SEL R25, R21, R16, !P2 ;  /* 0x0000001015197207 */ /* 0x000fc80005000000 */
[----:B------:R-:W-:Y:S02]  /*0d60*/  IADD3 R26, PT, PT, -R25, RZ, RZ ;  /* 0x000000ff191a7210 */ /* 0x000fe40007ffe1ff */
[----:B------:R-:W-:-:S03]  /*0d70*/  @P5 IADD3 R14, PT, PT, R14, 0x1, RZ ;  /* 0x000000010e0e5810 */ /* 0x000fc60007ffe0ff */
[----:B------:R-:W-:Y:S01]  /*0d80*/  IMAD R26, R20, R26, R13 ;  /* 0x0000001a141a7224 */ /* 0x000fe200078e020d */
[----:B------:R-:W-:Y:S01]  /*0d90*/  @!P6 IADD3 R14, PT, PT, -R14, RZ, RZ ;  /* 0x000000ff0e0ee210 */ /* 0x000fe20007ffe1ff */
[----:B------:R-:W-:-:S03]  /*0da0*/  IMAD R13, R0, UR9, R12 ;  /* 0x00000009000d7c24 */ /* 0x000fc6000f8e020c */
[----:B------:R-:W-:Y:S01]  /*0db0*/  SEL R15, R24, R14, !P1 ;  /* 0x0000000e180f7207 */ /* 0x000fe20004800000 */
[----:B------:R-:W-:-:S04]  /*0dc0*/  IMAD R14, R4, UR8, R25 ;  /* 0x00000008040e7c24 */ /* 0x000fc8000f8e0219 */
[----:B------:R-:W-:Y:S02]  /*0dd0*/  IMAD R17, R15, R23, R10 ;  /* 0x000000170f117224 */ /* 0x000fe400078e020a */
[----:B------:R-:W-:Y:S02]  /*0de0*/  IMAD R25, R13, UR10, R14 ;  /* 0x0000000a0d197c24 */ /* 0x000fe4000f8e020e */
[----:B------:R-:W-:Y:S01]  /*0df0*/  IMAD R15, R0, UR9, R15 ;  /* 0x00000009000f7c24 */ /* 0x000fe2000f8e020f */
[----:B------:R-:W-:-:S05]  /*0e00*/  IABS R27, R17 ;  /* 0x00000011001b7213 */ /* 0x000fca0000000000 */
[----:B------:R-:W-:-:S04]  /*0e10*/  IMAD.HI.U32 R12, R22, R27, RZ ;  /* 0x0000001b160c7227 */ /* 0x000fc800078e00ff */
[----:B------:R-:W-:-:S04]  /*0e20*/  IMAD.MOV R13, RZ, RZ, -R12 ;  /* 0x000000ffff0d7224 */ /* 0x000fc800078e0a0c */
[----:B------:R-:W-:Y:S01]  /*0e30*/  IMAD R27, R18, R13, R27 ;  /* 0x0000000d121b7224 */ /* 0x000fe200078e021b */
[----:B------:R-:W-:-:S04]  /*0e40*/  LOP3.LUT R13, R17, R20, RZ, 0x3c, !PT ;  /* 0x00000014110d7212 */ /* 0x000fc800078e3cff */
[----:B------:R-:W-:Y:S02]  /*0e50*/  ISETP.GT.U32.AND P4, PT, R18, R27, PT ;  /* 0x0000001b1200720c */ /* 0x000fe40003f84070 */
[----:B------:R-:W-:-:S11]  /*0e60*/  ISETP.GE.AND P5, PT, R13, RZ, PT ;  /* 0x000000ff0d00720c */ /* 0x000fd60003fa6270 */
[----:B------:R-:W-:Y:S01]  /*0e70*/  @!P4 IADD3 R27, PT, PT, R27, -R18, RZ ;  /* 0x800000121b1bc210 */ /* 0x000fe20007ffe0ff */
[----:B------:R-:W-:-:S03]  /*0e80*/  @!P4 VIADD R12, R12, 0x1 ;  /* 0x000000010c0cc836 */ /* 0x000fc60000000000 */
[----:B------:R-:W-:-:S13]  /*0e90*/  ISETP.GE.U32.AND P3, PT, R27, R18, PT ;  /* 0x000000121b00720c */ /* 0x000fda0003f66070 */
[----:B------:R-:W-:-:S05]  /*0ea0*/  @P3 IADD3 R12, PT, PT, R12, 0x1, RZ ;  /* 0x000000010c0c3810 */ /* 0x000fca0007ffe0ff */
[----:B------:R-:W-:-:S05]  /*0eb0*/  @!P5 IMAD.MOV R12, RZ, RZ, -R12 ;  /* 0x000000ffff0cd224 */ /* 0x000fca00078e0a0c */
[----:B------:R-:W-:Y:S02]  /*0ec0*/  SEL R27, R21, R12, !P2 ;  /* 0x0000000c151b7207 */ /* 0x000fe40005000000 */
[----:B------:R-:W0:Y:S02]  /*0ed0*/  LDC.64 R12, c[0x0][0x380] ;  /* 0x0000e000ff0c7b82 */ /* 0x000e240000000a00 */
[----:B------:R-:W-:Y:S01]  /*0ee0*/  IADD3 R14, PT, PT, -R27, RZ, RZ ;  /* 0x000000ff1b0e7210 */ /* 0x000fe20007ffe1ff */
[----:B------:R-:W-:-:S04]  /*0ef0*/  IMAD R16, R4, UR8, R27 ;  /* 0x0000000804107c24 */ /* 0x000fc8000f8e021b */
[----:B------:R-:W-:Y:S02]  /*0f00*/  IMAD R14, R20, R14, R17 ;  /* 0x0000000e140e7224 */ /* 0x000fe400078e0211 */
[----:B------:R-:W-:Y:S02]  /*0f10*/  IMAD R15, R15, UR10, R16 ;  /* 0x0000000a0f0f7c24 */ /* 0x000fe4000f8e0210 */
[----:B0-----:R-:W-:-:S06]  /*0f20*/  IMAD.WIDE R28, R29, 0x4, R12 ;  /* 0x000000041d1c7825 */ /* 0x001fcc00078e020c */
[----:B------:R-:W2:Y:S01]  /*0f30*/  LDG.E R29, desc[UR6][R28.64] ;  /* 0x000000061c1d7981 */ /* 0x000ea2000c1e1900 */
[----:B------:R-:W-:-:S04]  /*0f40*/  IMAD R14, R3, UR8, R14 ;  /* 0x00000008030e7c24 */ /* 0x000fc8000f8e020e */
[----:B------:R-:W-:Y:S01]  /*0f50*/  IMAD R17, R15, UR11, R14 ;  /* 0x0000000b0f117c24 */ /* 0x000fe2000f8e020e */
[----:B------:R-:W-:Y:S01]  /*0f60*/  MOV R15, UR5 ;  /* 0x00000005000f7c02 */ /* 0x000fe20008000f00 */
[----:B------:R-:W-:Y:S02]  /*0f70*/  IMAD.U32 R14, RZ, RZ, UR4 ;  /* 0x00000004ff0e7e24 */ /* 0x000fe4000f8e00ff */
[----:B------:R-:W-:-:S04]  /*0f80*/  IMAD.WIDE R16, R17, 0x4, R12 ;  /* 0x0000000411107825 */ /* 0x000fc800078e020c */
[----:B------:R-:W-:-:S05]  /*0f90*/  IMAD.WIDE R14, R9, 0x4, R14 ;  /* 0x00000004090e7825 */ /* 0x000fca00078e020e */
[----:B--2---:R-:W-:Y:S04]  /*0fa0*/  STG.E desc[UR6][R14.64+-0x8], R29 ;  /* 0xfffff81d0e007986 */ /* 0x004fe8000c101906 */
[----:B------:R0:W2:Y:S01]  /*0fb0*/  LDG.E R17, desc[UR6][R16.64] ;  /* 0x0000000610117981 */ /* 0x0000a2000c1e1900 */
[----:B------:R-:W-:-:S04]  /*0fc0*/  IMAD R26, R3, UR8, R26 ;  /* 0x00000008031a7c24 */ /* 0x000fc8000f8e021a */
[----:B------:R-:W-:-:S04]  /*0fd0*/  IMAD R25, R25, UR11, R26 ;  /* 0x0000000b19197c24 */ /* 0x000fc8000f8e021a */
[----:B------:R-:W-:-:S04]  /*0fe0*/  IMAD.WIDE R26, R25, 0x4, R12 ;  /* 0x00000004191a7825 */ /* 0x000fc800078e020c */
[----:B------:R-:W-:-:S05]  /*0ff0*/  VIADD R28, R10, 0x2 ;  /* 0x000000020a1c7836 */ /* 0x000fca0000000000 */
[----:B0-----:R-:W-:Y:S02]  /*1000*/  IABS R16, R28 ;  /* 0x0000001c00107213 */ /* 0x001fe40000000000 */
[----:B------:R-:W-:-:S03]  /*1010*/  LOP3.LUT R25, R28, R11, RZ, 0x3c, !PT ;  /* 0x0000000b1c197212 */ /* 0x000fc600078e3cff */
[----:B------:R-:W-:Y:S01]  /*1020*/  IMAD.HI.U32 R11, R8, R16, RZ ;  /* 0x00000010080b7227 */ /* 0x000fe200078e00ff */
[----:B------:R-:W-:-:S04]  /*1030*/  ISETP.GE.AND P5, PT, R25, RZ, PT ;  /* 0x000000ff1900720c */ /* 0x000fc80003fa6270 */
[----:B------:R-:W-:-:S05]  /*1040*/  IADD3 R25, PT, PT, -R11, RZ, RZ ;  /* 0x000000ff0b197210 */ /* 0x000fca0007ffe1ff */
[----:B------:R-:W-:-:S05]  /*1050*/  IMAD R16, R19, R25, R16 ;  /* 0x0000001913107224 */ /* 0x000fca00078e0210 */
[----:B------:R-:W-:-:S13]  /*1060*/  ISETP.GT.U32.AND P4, PT, R7, R16, PT ;  /* 0x000000100700720c */ /* 0x000fda0003f84070 */
[----:B------:R-:W-:-:S05]  /*1070*/  @!P4 IMAD.IADD R16, R16, 0x1, -R19 ;  /* 0x000000011010c824 */ /* 0x000fca00078e0a13 */
[----:B------:R-:W-:Y:S02]  /*1080*/  ISETP.GE.U32.AND P3, PT, R16, R7, PT ;  /* 0x000000071000720c */ /* 0x000fe40003f66070 */
[----:B------:R-:W-:-:S11]  /*1090*/  @!P4 IADD3 R11, PT, PT, R11, 0x1, RZ ;  /* 0x000000010b0bc810 */ /* 0x000fd60007ffe0ff */
[----:B------:R-:W-:-:S05]  /*10a0*/  @P3 VIADD R11, R11, 0x1 ;  /* 0x000000010b0b3836 */ /* 0x000fca0000000000 */
[----:B------:R-:W-:-:S04]  /*10b0*/  @!P5 IADD3 R11, PT, PT, -R11, RZ, RZ ;  /* 0x000000ff0b0bd210 */ /* 0x000fc80007ffe1ff */
[----:B------:R-:W-:-:S05]  /*10c0*/  SEL R11, R24, R11, !P1 ;  /* 0x0000000b180b7207 */ /* 0x000fca0004800000 */
[----:B------:R-:W-:Y:S01]  /*10d0*/  IMAD R23, R11, R23, R28 ;  /* 0x000000170b177224 */ /* 0x000fe200078e021c */
[----:B--2---:R0:W-:Y:S04]  /*10e0*/  STG.E desc[UR6][R14.64+-0x4], R17 ;  /* 0xfffffc110e007986 */ /* 0x0041e8000c101906 */
[----:B------:R-:W2:Y:S01]  /*10f0*/  LDG.E R27, desc[UR6][R26.64] ;  /* 0x000000061a1b7981 */ /* 0x000ea2000c1e1900 */
[----:B------:R-:W-:Y:S01]  /*1100*/  IMAD R11, R0, UR9, R11 ;  /* 0x00000009000b7c24 */ /* 0x000fe2000f8e020b */
[----:B0-----:R-:W-:-:S05]  /*1110*/  IABS R17, R23 ;  /* 0x0000001700117213 */ /* 0x001fca0000000000 */
        /* <DEDUP_REMOVED lines=11> */
[----:B------:R-:W-:-:S04]  /*11d0*/  SEL R21, R21, R22, !P2 ;  /* 0x0000001615157207 */ /* 0x000fc80005000000 */
[----:B------:R-:W-:Y:S01]  /*11e0*/  IADD3 R17, PT, PT, -R21, RZ, RZ ;  /* 0x000000ff15117210 */ /* 0x000fe20007ffe1ff */
[----:B------:R-:W-:-:S04]  /*11f0*/  IMAD R16, R4, UR8, R21 ;  /* 0x0000000804107c24 */ /* 0x000fc8000f8e0215 */
[----:B------:R-:W-:Y:S02]  /*1200*/  IMAD R20, R20, R17, R23 ;  /* 0x0000001114147224 */ /* 0x000fe400078e0217 */
[----:B------:R-:W-:Y:S02]  /*1210*/  IMAD R11, R11, UR10, R16 ;  /* 0x0000000a0b0b7c24 */ /* 0x000fe4000f8e0210 */
[----:B------:R-:W-:-:S04]  /*1220*/  IMAD R20, R3, UR8, R20 ;  /* 0x0000000803147c24 */ /* 0x000fc8000f8e0214 */
[----:B------:R-:W-:-:S04]  /*1230*/  IMAD R11, R11, UR11, R20 ;  /* 0x0000000b0b0b7c24 */ /* 0x000fc8000f8e0214 */
[----:B------:R-:W-:Y:S01]  /*1240*/  IMAD.WIDE R12, R11, 0x4, R12 ;  /* 0x000000040b0c7825 */ /* 0x000fe200078e020c */
[----:B--2---:R1:W-:Y:S05]  /*1250*/  STG.E desc[UR6][R14.64], R27 ;  /* 0x0000001b0e007986 */ /* 0x0043ea000c101906 */
[----:B------:R-:W2:Y:S01]  /*1260*/  LDG.E R13, desc[UR6][R12.64] ;  /* 0x000000060c0d7981 */ /* 0x000ea2000c1e1900 */
[C---:B------:R-:W-:Y:S01]  /*1270*/  VIADD R11, R10.reuse, 0x3 ;  /* 0x000000030a0b7836 */ /* 0x040fe20000000000 */
[----:B------:R-:W-:Y:S01]  /*1280*/  IADD3 R10, PT, PT, R10, 0x4, RZ ;  /* 0x000000040a0a7810 */ /* 0x000fe20007ffe0ff */
[----:B------:R-:W-:-:S03]  /*1290*/  VIADD R9, R9, 0x4 ;  /* 0x0000000409097836 */ /* 0x000fc60000000000 */
[----:B------:R-:W-:Y:S01]  /*12a0*/  ISETP.NE.AND P1, PT, R11, R6, PT ;  /* 0x000000060b00720c */ /* 0x000fe20003f25270 */
[----:B--2---:R1:W-:-:S12]  /*12b0*/  STG.E desc[UR6][R14.64+0x4], R13 ;  /* 0x0000040d0e007986 */ /* 0x0043d8000c101906 */
[----:B------:R-:W-:Y:S05]  /*12c0*/  @P1 BRA `(.L_x_10) ;  /* 0xfffffff400141947 */ /* 0x000fea000383ffff */
.L_x_9:
[----:B0-----:R-:W-:Y:S05]  /*12d0*/  @!P0 EXIT ;  /* 0x000000000000894d */ /* 0x001fea0003800000 */
[----:B------:R-:W0:Y:S01]  /*12e0*/  LDC R7, c[0x0][0x3b8] ;  /* 0x0000ee00ff077b82 */ /* 0x000e220000000800 */
[----:B------:R-:W-:Y:S02]  /*12f0*/  ISETP.NE.AND P1, PT, R2, 0x1, PT ;  /* 0x000000010200780c */ /* 0x000fe40003f25270 */
[----:B0-----:R-:W-:-:S04]  /*1300*/  LOP3.LUT R7, R7, 0x1, RZ, 0xc0, !PT ;  /* 0x0000000107077812 */ /* 0x001fc800078ec0ff */
[----:B------:R-:W-:-:S07]  /*1310*/  ISETP.NE.U32.AND P0, PT, R7, 0x1, PT ;  /* 0x000000010700780c */ /* 0x000fce0003f05070 */
[----:B------:R-:W-:Y:S06]  /*1320*/  @!P1 BRA `(.L_x_11) ;  /* 0x0000000400bc9947 */ /* 0x000fec0003800000 */
[----:B-1----:R-:W0:Y:S01]  /*1330*/  LDC R13, c[0x0][0x3bc] ;  /* 0x0000ef00ff0d7b82 */ /* 0x002e220000000800 */
[----:B------:R-:W-:Y:S01]  /*1340*/  IABS R10, R6 ;  /* 0x00000006000a7213 */ /* 0x000fe20000000000 */
[----:B------:R-:W1:Y:S01]  /*1350*/  LDCU UR4, c[0x0][0x3a8] ;  /* 0x00007500ff0477ac */ /* 0x000e620008000800 */
[----:B------:R-:W2:Y:S05]  /*1360*/  LDCU UR5, c[0x0][0x394] ;  /* 0x00007280ff0577ac */ /* 0x000eaa0008000800 */
[----:B------:R-:W3:Y:S01]  /*1370*/  LDC R2, c[0x0][0x3a4] ;  /* 0x0000e900ff027b82 */ /* 0x000ee20000000800 */
[----:B------:R-:W4:Y:S01]  /*1380*/  LDCU.64 UR8, c[0x0][0x398] ;  /* 0x00007300ff0877ac */ /* 0x000f220008000a00 */
[----:B0-----:R-:W-:-:S04]  /*1390*/  IABS R7, R13 ;  /* 0x0000000d00077213 */ /* 0x001fc80000000000 */
[----:B------:R-:W0:Y:S01]  /*13a0*/  I2F.RP R11, R7 ;  /* 0x00000007000b7306 */ /* 0x000e220000209400 */
[-C--:B---3--:R-:W-:Y:S02]  /*13b0*/  IABS R14, R2.reuse ;  /* 0x00000002000e7213 */ /* 0x088fe40000000000 */
[----:B------:R-:W-:-:S05]  /*13c0*/  LOP3.LUT R16, RZ, R2, RZ, 0x33, !PT ;  /* 0x00000002ff107212 */ /* 0x000fca00078e33ff */
[----:B0-----:R-:W0:Y:S02]  /*13d0*/  MUFU.RCP R11, R11 ;  /* 0x0000000b000b7308 */ /* 0x001e240000001000 */
[----:B0-----:R-:W-:-:S06]  /*13e0*/  IADD3 R9, PT, PT, R11, 0xffffffe, RZ ;  /* 0x0ffffffe0b097810 */ /* 0x001fcc0007ffe0ff */
[----:B------:R-:W0:Y:S08]  /*13f0*/  I2F.RP R11, R14 ;  /* 0x0000000e000b7306 */ /* 0x000e300000209400 */
[----:B------:R-:W3:Y:S08]  /*1400*/  F2I.FTZ.U32.TRUNC.NTZ R9, R9 ;  /* 0x0000000900097305 */ /* 0x000ef0000021f000 */
[----:B0-----:R-:W0:Y:S01]  /*1410*/  MUFU.RCP R11, R11 ;  /* 0x0000000b000b7308 */ /* 0x001e220000001000 */
[----:B---3--:R-:W-:-:S04]  /*1420*/  IMAD.MOV R8, RZ, RZ, -R9 ;  /* 0x000000ffff087224 */ /* 0x008fc800078e0a09 */
[----:B------:R-:W-:Y:S01]  /*1430*/  IMAD R15, R8, R7, RZ ;  /* 0x00000007080f7224 */ /* 0x000fe200078e02ff */
[----:B------:R-:W-:-:S05]  /*1440*/  MOV R8, RZ ;  /* 0x000000ff00087202 */ /* 0x000fca0000000f00 */
        /* <DEDUP_REMOVED lines=8> */
[----:B0-----:R-:W-:-:S06]  /*14d0*/  VIADD R9, R11, 0xffffffe ;  /* 0x0ffffffe0b097836 */ /* 0x001fcc0000000000 */
[----:B------:R-:W0:Y:S04]  /*14e0*/  F2I.FTZ.U32.TRUNC.NTZ R9, R9 ;  /* 0x0000000900097305 */ /* 0x000e28000021f000 */
[-C--:B------:R-:W-:Y:S02]  /*14f0*/  @!P2 IADD3 R10, PT, PT, R10, -R7.reuse, RZ ;  /* 0x800000070a0aa210 */ /* 0x080fe40007ffe0ff */
[----:B------:R-:W-:Y:S02]  /*1500*/  @!P2 IADD3 R8, PT, PT, R8, 0x1, RZ ;  /* 0x000000010808a810 */ /* 0x000fe40007ffe0ff */
[----:B------:R-:W-:Y:S01]  /*1510*/  ISETP.GE.U32.AND P1, PT, R10, R7, PT ;  /* 0x000000070a00720c */ /* 0x000fe20003f26070 */
[----:B0-----:R-:W-:-:S04]  /*1520*/  IMAD.MOV R17, RZ, RZ, -R9 ;  /* 0x000000ffff117224 */ /* 0x001fc800078e0a09 */
[----:B------:R-:W-:-:S08]  /*1530*/  IMAD R17, R17, R14, RZ ;  /* 0x0000000e11117224 */ /* 0x000fd000078e02ff */
[----:B------:R-:W-:Y:S01]  /*1540*/  @P1 VIADD R8, R8, 0x1 ;  /* 0x0000000108081836 */ /* 0x000fe20000000000 */
[----:B------:R-:W-:-:S04]  /*1550*/  ISETP.NE.AND P1, PT, R13, RZ, PT ;  /* 0x000000ff0d00720c */ /* 0x000fc80003f25270 */
[----:B------:R-:W-:-:S04]  /*1560*/  @!P3 IADD3 R8, PT, PT, -R8, RZ, RZ ;  /* 0x000000ff0808b210 */ /* 0x000fc80007ffe1ff */
[----:B------:R-:W-:Y:S01]  /*1570*/  SEL R19, R15, R8, !P1 ;  /* 0x000000080f137207 */ /* 0x000fe20004800000 */
[----:B------:R-:W-:-:S03]  /*1580*/  IMAD.MOV.U32 R8, RZ, RZ, RZ ;  /* 0x000000ffff087224 */ /* 0x000fc600078e00ff */
[----:B------:R-:W-:Y:S01]  /*1590*/  IADD3 R11, PT, PT, -R19, RZ, RZ ;  /* 0x000000ff130b7210 */ /* 0x000fe20007ffe1ff */
[----:B------:R-:W-:-:S04]  /*15a0*/  IMAD.HI.U32 R17, R9, R17, R8 ;  /* 0x0000001109117227 */ /* 0x000fc800078e0008 */
[----:B------:R-:W-:Y:S02]  /*15b0*/  IMAD R11, R13, R11, R6 ;  /* 0x0000000b0d0b7224 */ /* 0x000fe400078e0206 */
[----:B--2---:R-:W-:-:S03]  /*15c0*/  IMAD R19, R0, UR5, R19 ;  /* 0x0000000500137c24 */ /* 0x004fc6000f8e0213 */
[----:B------:R-:W-:-:S04]  /*15d0*/  IABS R10, R11 ;  /* 0x0000000b000a7213 */ /* 0x000fc80000000000 */
[----:B------:R-:W-:-:S05]  /*15e0*/  MOV R9, R10 ;  /* 0x0000000a00097202 */ /* 0x000fca0000000f00 */
        /* <DEDUP_REMOVED lines=9> */
[----:B------:R-:W-:Y:S02]  /*1680*/  @P2 IADD3 R8, PT, PT, R8, 0x1, RZ ;  /* 0x0000000108082810 */ /* 0x000fe40007ffe0ff */
[----:B------:R-:W-:-:S03]  /*1690*/  ISETP.NE.AND P2, PT, R2, RZ, PT ;  /* 0x000000ff0200720c */ /* 0x000fc60003f45270 */
[----:B------:R-:W-:Y:S02]  /*16a0*/  IMAD.MOV.U32 R21, RZ, RZ, R8 ;  /* 0x000000ffff157224 */ /* 0x000fe400078e0008 */
[----:B------:R-:W0:Y:S03]  /*16b0*/  LDC.64 R8, c[0x0][0x380] ;  /* 0x0000e000ff087b82 */ /* 0x000e260000000a00 */
[----:B------:R-:W-:-:S04]  /*16c0*/  @!P4 IADD3 R21, PT, PT, -R21, RZ, RZ ;  /* 0x000000ff1515c210 */ /* 0x000fc80007ffe1ff */
[----:B------:R-:W-:-:S05]  /*16d0*/  SEL R21, R16, R21, !P2 ;  /* 0x0000001510157207 */ /* 0x000fca0005000000 */
[--C-:B------:R-:W-:Y:S02]  /*16e0*/  IMAD.MOV R10, RZ, RZ, -R21.reuse ;  /* 0x000000ffff0a7224 */ /* 0x100fe400078e0a15 */
[----:B-1----:R-:W-:Y:S02]  /*16f0*/  IMAD R18, R4, UR4, R21 ;  /* 0x0000000404127c24 */ /* 0x002fe4000f8e0215 */
[----:B------:R-:W-:Y:S02]  /*1700*/  IMAD R10, R2, R10, R11 ;  /* 0x0000000a020a7224 */ /* 0x000fe400078e020b */
[----:B----4-:R-:W-:Y:S02]  /*1710*/  IMAD R19, R19, UR8, R18 ;  /* 0x0000000813137c24 */ /* 0x010fe4000f8e0212 */
[----:B------:R-:W-:-:S04]  /*1720*/  IMAD R10, R3, UR4, R10 ;  /* 0x00000004030a7c24 */ /* 0x000fc8000f8e020a */
[----:B------:R-:W-:-:S04]  /*1730*/  IMAD R11, R19, UR9, R10 ;  /* 0x00000009130b7c24 */ /* 0x000fc8000f8e020a */
[----:B0-----:R-:W-:-:S06]  /*1740*/  IMAD.WIDE R10, R11, 0x4, R8 ;  /* 0x000000040b0a7825 */ /* 0x001fcc00078e0208 */
[----:B------:R0:W2:Y:S01]  /*1750*/  LDG.E R10, desc[UR6][R10.64] ;  /* 0x000000060a0a7981 */ /* 0x0000a2000c1e1900 */
[----:B------:R-:W-:-:S04]  /*1760*/  IADD3 R20, PT, PT, R6, 0x1, RZ ;  /* 0x0000000106147810 */ /* 0x000fc80007ffe0ff */
[----:B------:R-:W-:-:S05]  /*1770*/  IABS R18, R20 ;  /* 0x0000001400127213 */ /* 0x000fca0000000000 */
        /* <DEDUP_REMOVED lines=11> */
[----:B------:R-:W-:-:S04]  /*1830*/  SEL R15, R15, R12, !P1 ;  /* 0x0000000c0f0f7207 */ /* 0x000fc80004800000 */
[----:B------:R-:W-:-:S05]  /*1840*/  IADD3 R12, PT, PT, -R15, RZ, RZ ;  /* 0x000000ff0f0c7210 */ /* 0x000fca0007ffe1ff */
[----:B------:R-:W-:Y:S02]  /*1850*/  IMAD R19, R13, R12, R20 ;  /* 0x0000000c0d137224 */ /* 0x000fe400078e0214 */
[----:B------:R-:W1:Y:S03]  /*1860*/  LDC.64 R12, c[0x0][0x388] ;  /* 0x0000e200ff0c7b82 */ /* 0x000e660000000a00 */
[----:B------:R-:W-:-:S05]  /*1870*/  IABS R7, R19 ;  /* 0x0000001300077213 */ /* 0x000fca0000000000 */
[----:B------:R-:W-:-:S04]  /*1880*/  IMAD.HI.U32 R17, R17, R7, RZ ;  /* 0x0000000711117227 */ /* 0x000fc800078e00ff */
[----:B0-----:R-:W-:-:S04]  /*1890*/  IMAD.MOV R11, RZ, RZ, -R17 ;  /* 0x000000ffff0b7224 */ /* 0x001fc800078e0a11 */
[----:B------:R-:W-:-:S05]  /*18a0*/  IMAD R7, R14, R11, R7 ;  /* 0x0000000b0e077224 */ /* 0x000fca00078e0207 */
[----:B------:R-:W-:-:S13]  /*18b0*/  ISETP.GT.U32.AND P3, PT, R14, R7, PT ;  /* 0x000000070e00720c */ /* 0x000fda0003f64070 */
[----:B------:R-:W-:Y:S01]  /*18c0*/  @!P3 IADD3 R7, PT, PT, R7, -R14, RZ ;  /* 0x8000000e0707b210 */ /* 0x000fe20007ffe0ff */
[----:B------:R-:W-:-:S03]  /*18d0*/  @!P3 VIADD R17, R17, 0x1 ;  /* 0x000000011111b836 */ /* 0x000fc60000000000 */
[----:B------:R-:W-:Y:S02]  /*18e0*/  ISETP.GE.U32.AND P1, PT, R7, R14, PT ;  /* 0x0000000e0700720c */ /* 0x000fe40003f26070 */
[----:B------:R-:W-:-:S04]  /*18f0*/  LOP3.LUT R7, R19, R2, RZ, 0x3c, !PT ;  /* 0x0000000213077212 */ /* 0x000fc800078e3cff */
[----:B------:R-:W-:Y:S01]  /*1900*/  ISETP.GE.AND P4, PT, R7, RZ, PT ;  /* 0x000000ff0700720c */ /* 0x000fe20003f86270 */
[----:B------:R-:W-:-:S06]  /*1910*/  IMAD R7, R0, UR5, R15 ;  /* 0x0000000500077c24 */ /* 0x000fcc000f8e020f */
[----:B------:R-:W-:-:S06]  /*1920*/  @P1 IADD3 R17, PT, PT, R17, 0x1, RZ ;  /* 0x0000000111111810 */ /* 0x000fcc0007ffe0ff */
[----:B------:R-:W-:-:S05]  /*1930*/  @!P4 IMAD.MOV R17, RZ, RZ, -R17 ;  /* 0x000000ffff11c224 */ /* 0x000fca00078e0a11 */
[----:B------:R-:W-:-:S04]  /*1940*/  SEL R17, R16, R17, !P2 ;  /* 0x0000001110117207 */ /* 0x000fc80005000000 */
[----:B------:R-:W-:Y:S01]  /*1950*/  IADD3 R11, PT, PT, -R17, RZ, RZ ;  /* 0x000000ff110b7210 */ /* 0x000fe20007ffe1ff */
[----:B------:R-:W-:-:S04]  /*1960*/  IMAD R14, R4, UR4, R17 ;  /* 0x00000004040e7c24 */ /* 0x000fc8000f8e0211 */
[----:B------:R-:W-:Y:S02]  /*1970*/  IMAD R2, R2, R11, R19 ;  /* 0x0000000b02027224 */ /* 0x000fe400078e0213 */
[----:B------:R-:W-:Y:S02]  /*1980*/  IMAD R11, R7, UR8, R14 ;  /* 0x00000008070b7c24 */ /* 0x000fe4000f8e020e */
[----:B------:R-:W-:Y:S02]  /*1990*/  IMAD R2, R3, UR4, R2 ;  /* 0x0000000403027c24 */ /* 0x000fe4000f8e0202 */
[----:B------:R-:W-:Y:S02]  /*19a0*/  IMAD.IADD R7, R5, 0x1, R6 ;  /* 0x0000000105077824 */ /* 0x000fe400078e0206 */
[----:B------:R-:W-:Y:S02]  /*19b0*/  IMAD R11, R11, UR9, R2 ;  /* 0x000000090b0b7c24 */ /* 0x000fe4000f8e0202 */
[----:B-1----:R-:W-:-:S04]  /*19c0*/  IMAD.WIDE R12, R7, 0x4, R12 ;  /* 0x00000004070c7825 */ /* 0x002fc800078e020c */
[----:B------:R-:W-:Y:S01]  /*19d0*/  IMAD.WIDE R8, R11, 0x4, R8 ;  /* 0x000000040b087825 */ /* 0x000fe200078e0208 */
[----:B--2---:R0:W-:Y:S05]  /*19e0*/  STG.E desc[UR6][R12.64], R10 ;  /* 0x0000000a0c007986 */ /* 0x0041ea000c101906 */
[----:B------:R-:W2:Y:S01]  /*19f0*/  LDG.E R9, desc[UR6][R8.64] ;  /* 0x0000000608097981 */ /* 0x000ea2000c1e1900 */
[----:B------:R-:W-:-:S03]  /*1a00*/  IADD3 R6, PT, PT, R6, 0x2, RZ ;  /* 0x0000000206067810 */ /* 0x000fc60007ffe0ff */
[----:B--2---:R0:W-:Y:S04]  /*1a10*/  STG.E desc[UR6][R12.64+0x4], R9 ;  /* 0x000004090c007986 */ /* 0x0041e8000c101906 */
.L_x_11:
[----:B------:R-:W-:Y:S05]  /*1a20*/  @P0 EXIT ;  /* 0x000000000000094d */ /* 0x000fea0003800000 */
[----:B------:R-:W1:Y:S01]  /*1a30*/  LDC R7, c[0x0][0x3bc] ;  /* 0x0000ef00ff077b82 */ /* 0x000e620000000800 */
[----:B------:R-:W-:Y:S01]  /*1a40*/  IMAD.MOV.U32 R8, RZ, RZ, RZ ;  /* 0x000000ffff087224 */ /* 0x000fe200078e00ff */
[----:B0-----:R-:W-:Y:S01]  /*1a50*/  IABS R12, R6 ;  /* 0x00000006000c7213 */ /* 0x001fe20000000000 */
[----:B------:R-:W0:Y:S01]  /*1a60*/  LDCU UR5, c[0x0][0x394] ;  /* 0x00007280ff0577ac */ /* 0x000e220008000800 */
[----:B------:R-:W2:Y:S04]  /*1a70*/  LDCU UR4, c[0x0][0x3a8] ;  /* 0x00007500ff0477ac */ /* 0x000ea80008000800 */
[----:B------:R-:W3:Y:S01]  /*1a80*/  LDC R2, c[0x0][0x3a4] ;  /* 0x0000e900ff027b82 */ /* 0x000ee20000000800 */
[----:B------:R-:W4:Y:S01]  /*1a90*/  LDCU.64 UR8, c[0x0][0x398] ;  /* 0x00007300ff0877ac */ /* 0x000f220008000a00 */
[----:B-1----:R-:W-:-:S04]  /*1aa0*/  IABS R14, R7 ;  /* 0x00000007000e7213 */ /* 0x002fc80000000000 */
[----:B------:R-:W1:Y:S08]  /*1ab0*/  I2F.RP R10, R14 ;  /* 0x0000000e000a7306 */ /* 0x000e700000209400 */
[----:B-1----:R-:W1:Y:S02]  /*1ac0*/  MUFU.RCP R10, R10 ;  /* 0x0000000a000a7308 */ /* 0x002e640000001000 */
[----:B-1----:R-:W-:Y:S01]  /*1ad0*/  VIADD R11, R10, 0xffffffe ;  /* 0x0ffffffe0a0b7836 */ /* 0x002fe20000000000 */
[----:B---3--:R-:W-:-:S05]  /*1ae0*/  IABS R10, R2 ;  /* 0x00000002000a7213 */ /* 0x008fca0000000000 */
[----:B------:R-:W1:Y:S08]  /*1af0*/  F2I.FTZ.U32.TRUNC.NTZ R9, R11 ;  /* 0x0000000b00097305 */ /* 0x000e70000021f000 */
[----:B------:R-:W3:Y:S01]  /*1b00*/  I2F.RP R11, R10 ;  /* 0x0000000a000b7306 */ /* 0x000ee20000209400 */
[----:B-1----:R-:W-:-:S05]  /*1b10*/  IADD3 R13, PT, PT, RZ, -R9, RZ ;  /* 0x80000009ff0d7210 */ /* 0x002fca0007ffe0ff */
[----:B------:R-:W-:Y:S02]  /*1b20*/  IMAD R13, R13, R14, RZ ;  /* 0x0000000e0d0d7224 */ /* 0x000fe400078e02ff */
[----:B---3--:R-:W1:Y:S02]  /*1b30*/  MUFU.RCP R11, R11 ;  /* 0x0000000b000b7308 */ /* 0x008e640000001000 */
[----:B------:R-:W-:Y:S01]  /*1b40*/  IMAD.HI.U32 R8, R9, R13, R8 ;  /* 0x0000000d09087227 */ /* 0x000fe200078e0008 */
[----:B------:R-:W-:-:S05]  /*1b50*/  MOV R9, R12 ;  /* 0x0000000c00097202 */ /* 0x000fca0000000f00 */
[----:B------:R-:W-:-:S04]  /*1b60*/  IMAD.HI.U32 R8, R8, R9, RZ ;  /* 0x0000000908087227 */ /* 0x000fc800078e00ff */
[----:B------:R-:W-:-:S04]  /*1b70*/  IMAD.MOV R12, RZ, RZ, -R8 ;  /* 0x000000ffff0c7224 */ /* 0x000fc800078e0a08 */
[----:B------:R-:W-:-:S05]  /*1b80*/  IMAD R9, R14, R12, R9 ;  /* 0x0000000c0e097224 */ /* 0x000fca00078e0209 */
[----:B------:R-:W-:-:S13]  /*1b90*/  ISETP.GT.U32.AND P1, PT, R14, R9, PT ;  /* 0x000000090e00720c */ /* 0x000fda0003f24070 */
[-C--:B------:R-:W-:Y:S02]  /*1ba0*/  @!P1 IADD3 R9, PT, PT, R9, -R14.reuse, RZ ;  /* 0x8000000e09099210 */ /* 0x080fe40007ffe0ff */
[----:B------:R-:W-:Y:S02]  /*1bb0*/  @!P1 IADD3 R8, PT, PT, R8, 0x1, RZ ;  /* 0x0000000108089810 */ /* 0x000fe40007ffe0ff */
[----:B------:R-:W-:Y:S02]  /*1bc0*/  ISETP.GE.U32.AND P0, PT, R9, R14, PT ;  /* 0x0000000e0900720c */ /* 0x000fe40003f06070 */
[----:B------:R-:W-:Y:S02]  /*1bd0*/  LOP3.LUT R9, R6, R7, RZ, 0x3c, !PT ;  /* 0x0000000706097212 */ /* 0x000fe400078e3cff */
[----:B------:R-:W-:Y:S02]  /*1be0*/  ISETP.NE.AND P1, PT, R7, RZ, PT ;  /* 0x000000ff0700720c */ /* 0x000fe40003f25270 */
[----:B------:R-:W-:Y:S01]  /*1bf0*/  ISETP.GE.AND P2, PT, R9, RZ, PT ;  /* 0x000000ff0900720c */ /* 0x000fe20003f46270 */
[----:B-1----:R-:W-:-:S06]  /*1c00*/  VIADD R9, R11, 0xffffffe ;  /* 0x0ffffffe0b097836 */ /* 0x002fcc0000000000 */
[----:B------:R-:W-:Y:S01]  /*1c10*/  @P0 VIADD R8, R8, 0x1 ;  /* 0x0000000108080836 */ /* 0x000fe20000000000 */
[----:B------:R-:W1:Y:S04]  /*1c20*/  F2I.FTZ.U32.TRUNC.NTZ R9, R9 ;  /* 0x0000000900097305 */ /* 0x000e68000021f000 */
[----:B------:R-:W-:-:S05]  /*1c30*/  MOV R13, R8 ;  /* 0x00000008000d7202 */ /* 0x000fca0000000f00 */
[----:B------:R-:W-:Y:S01]  /*1c40*/  @!P2 IMAD.MOV R13, RZ, RZ, -R13 ;  /* 0x000000ffff0da224 */ /* 0x000fe200078e0a0d */
[----:B------:R-:W-:-:S05]  /*1c50*/  @!P1 LOP3.LUT R13, RZ, R7, RZ, 0x33, !PT ;  /* 0x00000007ff0d9212 */ /* 0x000fca00078e33ff */
[--C-:B------:R-:W-:Y:S01]  /*1c60*/  IMAD.MOV R8, RZ, RZ, -R13.reuse ;  /* 0x000000ffff087224 */ /* 0x100fe200078e0a0d */
[----:B-1----:R-:W-:Y:S01]  /*1c70*/  IADD3 R11, PT, PT, RZ, -R9, RZ ;  /* 0x80000009ff0b7210 */ /* 0x002fe20007ffe0ff */
[----:B0-----:R-:W-:Y:S02]  /*1c80*/  IMAD R0, R0, UR5, R13 ;  /* 0x0000000500007c24 */ /* 0x001fe4000f8e020d */
[----:B------:R-:W-:Y:S02]  /*1c90*/  IMAD R15, R7, R8, R6 ;  /* 0x00000008070f7224 */ /* 0x000fe400078e0206 */
[----:B------:R-:W-:Y:S02]  /*1ca0*/  HFMA2 R8, -RZ, RZ, 0, 0 ;  /* 0x00000000ff087431 */ /* 0x000fe400000001ff */
[----:B------:R-:W-:Y:S01]  /*1cb0*/  IMAD R7, R11, R10, RZ ;  /* 0x0000000a0b077224 */ /* 0x000fe200078e02ff */
[----:B------:R-:W-:-:S03]  /*1cc0*/  IABS R11, R15 ;  /* 0x0000000f000b7213 */ /* 0x000fc60000000000 */
[----:B------:R-:W-:-:S04]  /*1cd0*/  IMAD.HI.U32 R8, R9, R7, R8 ;  /* 0x0000000709087227 */ /* 0x000fc800078e0008 */
[----:B------:R-:W-:-:S04]  /*1ce0*/  IMAD.MOV.U32 R9, RZ, RZ, R11 ;  /* 0x000000ffff097224 */ /* 0x000fc800078e000b */
        /* <DEDUP_REMOVED lines=9> */
[----:B------:R-:W-:Y:S02]  /*1d80*/  ISETP.GE.U32.AND P0, PT, R9, R10, PT ;  /* 0x0000000a0900720c */ /* 0x000fe40003f06070 */
[----:B------:R-:W0:Y:S11]  /*1d90*/  LDC.64 R8, c[0x0][0x380] ;  /* 0x0000e000ff087b82 */ /* 0x000e360000000a00 */
[----:B------:R-:W-:-:S05]  /*1da0*/  @P0 VIADD R7, R7, 0x1 ;  /* 0x0000000107070836 */ /* 0x000fca0000000000 */
[----:B------:R-:W-:Y:S02]  /*1db0*/  @!P2 IADD3 R7, PT, PT, -R7, RZ, RZ ;  /* 0x000000ff0707a210 */ /* 0x000fe40007ffe1ff */
[----:B------:R-:W-:-:S05]  /*1dc0*/  @!P1 LOP3.LUT R7, RZ, R2, RZ, 0x33, !PT ;  /* 0x00000002ff079212 */ /* 0x000fca00078e33ff */
[--C-:B------:R-:W-:Y:S02]  /*1dd0*/  IMAD.MOV R11, RZ, RZ, -R7.reuse ;  /* 0x000000ffff0b7224 */ /* 0x100fe400078e0a07 */
[----:B--2---:R-:W-:Y:S02]  /*1de0*/  IMAD R7, R4, UR4, R7 ;  /* 0x0000000404077c24 */ /* 0x004fe4000f8e0207 */
[----:B------:R-:W-:Y:S02]  /*1df0*/  IMAD R2, R2, R11, R15 ;  /* 0x0000000b02027224 */ /* 0x000fe400078e020f */
[----:B----4-:R-:W-:Y:S02]  /*1e00*/  IMAD R7, R0, UR8, R7 ;  /* 0x0000000800077c24 */ /* 0x010fe4000f8e0207 */
[----:B------:R-:W-:-:S04]  /*1e10*/  IMAD R2, R3, UR4, R2 ;  /* 0x0000000403027c24 */ /* 0x000fc8000f8e0202 */
[----:B------:R-:W-:Y:S02]  /*1e20*/  IMAD R7, R7, UR9, R2 ;  /* 0x0000000907077c24 */ /* 0x000fe4000f8e0202 */
[----:B------:R-:W1:Y:S02]  /*1e30*/  LDC.64 R2, c[0x0][0x388] ;  /* 0x0000e200ff027b82 */ /* 0x000e640000000a00 */
[----:B0-----:R-:W-:-:S06]  /*1e40*/  IMAD.WIDE R8, R7, 0x4, R8 ;  /* 0x0000000407087825 */ /* 0x001fcc00078e0208 */
[----:B------:R-:W2:Y:S01]  /*1e50*/  LDG.E R9, desc[UR6][R8.64] ;  /* 0x0000000608097981 */ /* 0x000ea2000c1e1900 */
[----:B------:R-:W-:-:S05]  /*1e60*/  IADD3 R5, PT, PT, R5, R6, RZ ;  /* 0x0000000605057210 */ /* 0x000fca0007ffe0ff */
[----:B-1----:R-:W-:-:S05]  /*1e70*/  IMAD.WIDE R2, R5, 0x4, R2 ;  /* 0x0000000405027825 */ /* 0x002fca00078e0202 */
[----:B--2---:R-:W-:Y:S01]  /*1e80*/  STG.E desc[UR6][R2.64], R9 ;  /* 0x0000000902007986 */ /* 0x004fe2000c101906 */
[----:B------:R-:W-:Y:S05]  /*1e90*/  EXIT ;  /* 0x000000000000794d */ /* 0x000fea0003800000 */
.L_x_12:
        /* <DEDUP_REMOVED lines=14> */
.L_x_17:


//--------------------- .nv.shared.reserved.0     --------------------------
	.section	.nv.shared.reserved.0,"aw",@nobits
	.weak		__nv_reservedSMEM_offset_0_alias
	.size		__nv_reservedSMEM_offset_0_alias, 0, 64
	.other		__nv_reservedSMEM_offset_0_alias,@"STO_CUDA_RESERVED_SHARED STV_DEFAULT"
__nv_reservedSMEM_offset_0_alias:
	.zero		0
	.zero		64


//--------------------- .nv.constant0.test        --------------------------
	.section	.nv.constant0.test,"a",@progbits
	.sectionflags	@""
	.align	4
.nv.constant0.test:
	.zero		912


//--------------------- .nv.constant0.im2col_gpuv4 --------------------------
	.section	.nv.constant0.im2col_gpuv4,"a",@progbits
	.sectionflags	@""
	.align	4
.nv.constant0.im2col_gpuv4:
	.zero		960


//--------------------- .nv.constant0.im2col_gpuv3 --------------------------
	.section	.nv.constant0.im2col_gpuv3,"a",@progbits
	.sectionflags	@""
	.align	4
.nv.constant0.im2col_gpuv3:
	.zero		960


//--------------------- .nv.constant0.im2col_gpuv2 --------------------------
	.section	.nv.constant0.im2col_gpuv2,"a",@progbits
	.sectionflags	@""
	.align	4
.nv.constant0.im2col_gpuv2:
	.zero		960


//--------------------- .nv.constant0.im2col_gpu  --------------------------
	.section	.nv.constant0.im2col_gpu,"a",@progbits
	.sectionflags	@""
	.align	4
.nv.constant0.im2col_gpu:
	.zero		960


//--------------------- SYMBOLS --------------------------

	.type		.nv.reservedSmem.offset0,@object
	.size		.nv.reservedSmem.offset0,0x4
